	.target	sm_100

	.elftype	@"ET_EXEC"


//--------------------- .note.nv.tkinfo           --------------------------
	.section	.note.nv.tkinfo,"",@"SHT_NOTE"
	.sectionflags	@"SHF_NOTE_NV_TKINFO"
	.tkinfo
        /*0018*/ 	.word	0x00000081
        /*0030*/ 	.string	""
        /*0030*/ 	.string	"ptxas"
        /*0030*/ 	.string	"Cuda compilation tools, release 12.9, V12.9.86"
        /*0030*/ 	.string	"Build cuda_12.9.r12.9/compiler.36037853_0"
        /*0030*/ 	.string	"-regUsageLevel 10 -arch sm_100f -m 64 "



//--------------------- .note.nv.cuver            --------------------------
	.section	.note.nv.cuver,"",@"SHT_NOTE"
	.sectionflags	@"SHF_NOTE_NV_CUVER"
        /*0018*/ 	.short	0x0001
        /*001a*/ 	.short	0x0064
        /*001c*/ 	.short	0x0001
        /*001e*/ 	.short	0x0000
        /*0020*/ 	.short	0x0001
        /*0022*/ 	.short	0x0000


//--------------------- .nv.info                  --------------------------
	.section	.nv.info,"",@"SHT_CUDA_INFO"
	.align	4


	//----- nvinfo : EIATTR_REGCOUNT
	.align		4
        /*0000*/ 	.byte	0x04, 0x2f
        /*0002*/ 	.short	(.L_15 - .L_14)
	.align		4
.L_14:
        /*0004*/ 	.word	index@(_ZN9deep_gemm24sm100_fp8_gemm_1d1d_implILN4cute4UMMA5MajorE0ELS3_0ELj0ELj4096ELj7168ELj128ELj192ELj128ELj64ELj128ELj128ELj128ELj4ELj128ELj128ELj1ELb0ELj151ELNS_8GemmTypeE1ELb0EN7cutlass10bfloat16_tENS_16EpilogueIdentityEEEvPijjj14CUtensorMap_stS9_S9_S9_S9_)
        /*0008*/ 	.word	0x0000002f


	//----- nvinfo : EIATTR_FRAME_SIZE
	.align		4
.L_15:
        /*000c*/ 	.byte	0x04, 0x11
        /*000e*/ 	.short	(.L_17 - .L_16)
	.align		4
.L_16:
        /*0010*/ 	.word	index@($__internal_3_$__cuda_sm20_div_u16)
        /*0014*/ 	.word	0x00000000


	//----- nvinfo : EIATTR_FRAME_SIZE
	.align		4
.L_17:
        /*0018*/ 	.byte	0x04, 0x11
        /*001a*/ 	.short	(.L_19 - .L_18)
	.align		4
.L_18:
        /*001c*/ 	.word	index@($__internal_2_$__cuda_sm10x_tcgen05_guardrail_trap_unallocated_columns_being_dealloced)
        /*0020*/ 	.word	0x00000000


	//----- nvinfo : EIATTR_FRAME_SIZE
	.align		4
.L_19:
        /*0024*/ 	.byte	0x04, 0x11
        /*0026*/ 	.short	(.L_21 - .L_20)
	.align		4
.L_20:
        /*0028*/ 	.word	index@($__internal_1_$__cuda_sm10x_tcgen05_guardrail_trap_phase_invalid_during_alloc)
        /*002c*/ 	.word	0x00000000


	//----- nvinfo : EIATTR_FRAME_SIZE
	.align		4
.L_21:
        /*0030*/ 	.byte	0x04, 0x11
        /*0032*/ 	.short	(.L_23 - .L_22)
	.align		4
.L_22:
        /*0034*/ 	.word	index@($__internal_0_$__cuda_sm10x_tcgen05_guardrail_trap_col_being_dealloced_not_returned_by_alloc)
        /*0038*/ 	.word	0x00000000


	//----- nvinfo : EIATTR_FRAME_SIZE
	.align		4
.L_23:
        /*003c*/ 	.byte	0x04, 0x11
        /*003e*/ 	.short	(.L_25 - .L_24)
	.align		4
.L_24:
        /*0040*/ 	.word	index@(_ZN9deep_gemm24sm100_fp8_gemm_1d1d_implILN4cute4UMMA5MajorE0ELS3_0ELj0ELj4096ELj7168ELj128ELj192ELj128ELj64ELj128ELj128ELj128ELj4ELj128ELj128ELj1ELb0ELj151ELNS_8GemmTypeE1ELb0EN7cutlass10bfloat16_tENS_16EpilogueIdentityEEEvPijjj14CUtensorMap_stS9_S9_S9_S9_)
        /*0044*/ 	.word	0x00000000


	//----- nvinfo : EIATTR_MIN_STACK_SIZE
	.align		4
.L_25:
        /*0048*/ 	.byte	0x04, 0x12
        /*004a*/ 	.short	(.L_27 - .L_26)
	.align		4
.L_26:
        /*004c*/ 	.word	index@(_ZN9deep_gemm24sm100_fp8_gemm_1d1d_implILN4cute4UMMA5MajorE0ELS3_0ELj0ELj4096ELj7168ELj128ELj192ELj128ELj64ELj128ELj128ELj128ELj4ELj128ELj128ELj1ELb0ELj151ELNS_8GemmTypeE1ELb0EN7cutlass10bfloat16_tENS_16EpilogueIdentityEEEvPijjj14CUtensorMap_stS9_S9_S9_S9_)
        /*0050*/ 	.word	0x00000000
.L_27:


//--------------------- .nv.info._ZN9deep_gemm24sm100_fp8_gemm_1d1d_implILN4cute4UMMA5MajorE0ELS3_0ELj0ELj4096ELj7168ELj128ELj192ELj128ELj64ELj128ELj128ELj128ELj4ELj128ELj128ELj1ELb0ELj151ELNS_8GemmTypeE1ELb0EN7cutlass10bfloat16_tENS_16EpilogueIdentityEEEvPijjj14CUtensorMap_stS9_S9_S9_S9_ --------------------------
	.section	.nv.info._ZN9deep_gemm24sm100_fp8_gemm_1d1d_implILN4cute4UMMA5MajorE0ELS3_0ELj0ELj4096ELj7168ELj128ELj192ELj128ELj64ELj128ELj128ELj128ELj4ELj128ELj128ELj1ELb0ELj151ELNS_8GemmTypeE1ELb0EN7cutlass10bfloat16_tENS_16EpilogueIdentityEEEvPijjj14CUtensorMap_stS9_S9_S9_S9_,"",@"SHT_CUDA_INFO"
	.sectionflags	@""
	.align	4


	//----- nvinfo : EIATTR_CUDA_API_VERSION
	.align		4
        /*0000*/ 	.byte	0x04, 0x37
        /*0002*/ 	.short	(.L_29 - .L_28)
.L_28:
        /*0004*/ 	.word	0x00000081


	//----- nvinfo : EIATTR_KPARAM_INFO
	.align		4
.L_29:
        /*0008*/ 	.byte	0x04, 0x17
        /*000a*/ 	.short	(.L_31 - .L_30)
.L_30:
        /*000c*/ 	.word	0x00000000
        /*0010*/ 	.short	0x0008
        /*0012*/ 	.short	0x0240
        /*0014*/ 	.byte	0x00, 0xf0, 0x01, 0x02


	//----- nvinfo : EIATTR_KPARAM_INFO
	.align		4
.L_31:
        /*0018*/ 	.byte	0x04, 0x17
        /*001a*/ 	.short	(.L_33 - .L_32)
.L_32:
        /*001c*/ 	.word	0x00000000
        /*0020*/ 	.short	0x0007
        /*0022*/ 	.short	0x01c0
        /*0024*/ 	.byte	0x00, 0xf0, 0x01, 0x02


	//----- nvinfo : EIATTR_KPARAM_INFO
	.align		4
.L_33:
        /*0028*/ 	.byte	0x04, 0x17
        /*002a*/ 	.short	(.L_35 - .L_34)
.L_34:
        /*002c*/ 	.word	0x00000000
        /*0030*/ 	.short	0x0006
        /*0032*/ 	.short	0x0140
        /*0034*/ 	.byte	0x00, 0xf0, 0x01, 0x02


	//----- nvinfo : EIATTR_KPARAM_INFO
	.align		4
.L_35:
        /*0038*/ 	.byte	0x04, 0x17
        /*003a*/ 	.short	(.L_37 - .L_36)
.L_36:
        /*003c*/ 	.word	0x00000000
        /*0040*/ 	.short	0x0005
        /*0042*/ 	.short	0x00c0
        /*0044*/ 	.byte	0x00, 0xf0, 0x01, 0x02


	//----- nvinfo : EIATTR_KPARAM_INFO
	.align		4
.L_37:
        /*0048*/ 	.byte	0x04, 0x17
        /*004a*/ 	.short	(.L_39 - .L_38)
.L_38:
        /*004c*/ 	.word	0x00000000
        /*0050*/ 	.short	0x0004
        /*0052*/ 	.short	0x0040
        /*0054*/ 	.byte	0x00, 0xf0, 0x01, 0x02


	//----- nvinfo : EIATTR_KPARAM_INFO
	.align		4
.L_39:
        /*0058*/ 	.byte	0x04, 0x17
        /*005a*/ 	.short	(.L_41 - .L_40)
.L_40:
        /*005c*/ 	.word	0x00000000
        /*0060*/ 	.short	0x0003
        /*0062*/ 	.short	0x0010
        /*0064*/ 	.byte	0x00, 0xf0, 0x11, 0x00


	//----- nvinfo : EIATTR_KPARAM_INFO
	.align		4
.L_41:
        /*0068*/ 	.byte	0x04, 0x17
        /*006a*/ 	.short	(.L_43 - .L_42)
.L_42:
        /*006c*/ 	.word	0x00000000
        /*0070*/ 	.short	0x0002
        /*0072*/ 	.short	0x000c
        /*0074*/ 	.byte	0x00, 0xf0, 0x11, 0x00


	//----- nvinfo : EIATTR_KPARAM_INFO
	.align		4
.L_43:
        /*0078*/ 	.byte	0x04, 0x17
        /*007a*/ 	.short	(.L_45 - .L_44)
.L_44:
        /*007c*/ 	.word	0x00000000
        /*0080*/ 	.short	0x0001
        /*0082*/ 	.short	0x0008
        /*0084*/ 	.byte	0x00, 0xf0, 0x11, 0x00


	//----- nvinfo : EIATTR_KPARAM_INFO
	.align		4
.L_45:
        /*0088*/ 	.byte	0x04, 0x17
        /*008a*/ 	.short	(.L_47 - .L_46)
.L_46:
        /*008c*/ 	.word	0x00000000
        /*0090*/ 	.short	0x0000
        /*0092*/ 	.short	0x0000
        /*0094*/ 	.byte	0x00, 0xf5, 0x21, 0x00


	//----- nvinfo : EIATTR_AT_ENTRY_FRAGMENTS
	.align		4
.L_47:
        /*0098*/ 	.byte	0x04, 0x4f
        /*009a*/ 	.short	(.L_49 - .L_48)


	//   ....[0]....
.L_48:
        /*009c*/ 	.word	0x00000004


	//----- nvinfo : EIATTR_RESERVED_SMEM_USED
	.align		4
.L_49:
        /*00a0*/ 	.byte	0x01, 0x41
	.zero		2


	//----- nvinfo : EIATTR_SPARSE_MMA_MASK
	.align		4
        /*00a4*/ 	.byte	0x03, 0x50
        /*00a6*/ 	.short	0x0000


	//----- nvinfo : EIATTR_TCGEN05_1CTA_USED
	.align		4
        /*00a8*/ 	.byte	0x01, 0x51
	.zero		2


	//----- nvinfo : EIATTR_MAXREG_COUNT
	.align		4
        /*00ac*/ 	.byte	0x03, 0x1b
        /*00ae*/ 	.short	0x00ff


	//----- nvinfo : EIATTR_NUM_BARRIERS
	.align		4
        /*00b0*/ 	.byte	0x02, 0x4c
        /*00b2*/ 	.byte	0x09
	.zero		1


	//----- nvinfo : EIATTR_INT_WARP_WIDE_INSTR_OFFSETS
	.align		4
        /*00b4*/ 	.byte	0x04, 0x31
        /*00b6*/ 	.short	(.L_51 - .L_50)


	//   ....[0]....
.L_50:
        /*00b8*/ 	.word	0x00003a40


	//   ....[1]....
        /*00bc*/ 	.word	0x00003a60


	//----- nvinfo : EIATTR_COOP_GROUP_MASK_REGIDS
	.align		4
.L_51:
        /*00c0*/ 	.byte	0x04, 0x29
        /*00c2*/ 	.short	(.L_53 - .L_52)


	//   ....[0]....
.L_52:
        /*00c4*/ 	.word	0xffffffff


	//   ....[1]....
        /*00c8*/ 	.word	0xffffffff


	//   ....[2]....
        /*00cc*/ 	.word	0xffffffff


	//   ....[3]....
        /*00d0*/ 	.word	0xffffffff


	//   ....[4]....
        /*00d4*/ 	.word	0xffffffff


	//   ....[5]....
        /*00d8*/ 	.word	0xffffffff


	//   ....[6]....
        /*00dc*/ 	.word	0xffffffff


	//   ....[7]....
        /*00e0*/ 	.word	0xffffffff


	//   ....[8]....
        /*00e4*/ 	.word	0xffffffff


	//   ....[9]....
        /*00e8*/ 	.word	0xffffffff


	//   ....[10]....
        /*00ec*/ 	.word	0xffffffff


	//   ....[11]....
        /*00f0*/ 	.word	0xffffffff


	//   ....[12]....
        /*00f4*/ 	.word	0xffffffff


	//   ....[13]....
        /*00f8*/ 	.word	0xffffffff


	//----- nvinfo : EIATTR_COOP_GROUP_INSTR_OFFSETS
	.align		4
.L_53:
        /*00fc*/ 	.byte	0x04, 0x28
        /*00fe*/ 	.short	(.L_55 - .L_54)


	//   ....[0]....
.L_54:
        /*0100*/ 	.word	0x00000030


	//   ....[1]....
        /*0104*/ 	.word	0x00000470


	//   ....[2]....
        /*0108*/ 	.word	0x00000730


	//   ....[3]....
        /*010c*/ 	.word	0x00000b40


	//   ....[4]....
        /*0110*/ 	.word	0x00000c10


	//   ....[5]....
        /*0114*/ 	.word	0x00000cd0


	//   ....[6]....
        /*0118*/ 	.word	0x000012c0


	//   ....[7]....
        /*011c*/ 	.word	0x000012e0


	//   ....[8]....
        /*0120*/ 	.word	0x00001300


	//   ....[9]....
        /*0124*/ 	.word	0x00001550


	//   ....[10]....
        /*0128*/ 	.word	0x00001580


	//   ....[11]....
        /*012c*/ 	.word	0x000015c0


	//   ....[12]....
        /*0130*/ 	.word	0x00003960


	//   ....[13]....
        /*0134*/ 	.word	0x00003b20


	//----- nvinfo : EIATTR_VRC_CTA_INIT_COUNT
	.align		4
.L_55:
        /*0138*/ 	.byte	0x02, 0x4a
        /*013a*/ 	.byte	0x80
	.zero		1


	//----- nvinfo : EIATTR_MBARRIER_INSTR_OFFSETS
	.align		4
        /*013c*/ 	.byte	0x04, 0x39
        /*013e*/ 	.short	(.L_57 - .L_56)


	//   ....[0]....
.L_56:
        /*0140*/ 	.word	0x00000330
        /*0144*/ 	.word	0x000000ff
        /*0148*/ 	.word	0x00031800
        /*014c*/ 	.short	0x0100
        /*014e*/ 	.byte	0x05
	.zero		1


	//   ....[1]....
        /*0150*/ 	.word	0x00000340
        /*0154*/ 	.word	0x000000ff
        /*0158*/ 	.word	0x00031820
        /*015c*/ 	.short	0x0100
        /*015e*/ 	.byte	0x05
	.zero		1


	//   ....[2]....
        /*0160*/ 	.word	0x00000350
        /*0164*/ 	.word	0x000000ff
        /*0168*/ 	.word	0x00031840
        /*016c*/ 	.short	0x0100
        /*016e*/ 	.byte	0x05
	.zero		1


	//   ....[3]....
        /*0170*/ 	.word	0x00000360
        /*0174*/ 	.word	0x000000ff
        /*0178*/ 	.word	0x00031808
        /*017c*/ 	.short	0x0100
        /*017e*/ 	.byte	0x05
	.zero		1


	//   ....[4]....
        /*0180*/ 	.word	0x00000370
        /*0184*/ 	.word	0x000000ff
        /*0188*/ 	.word	0x00031828
        /*018c*/ 	.short	0x0100
        /*018e*/ 	.byte	0x05
	.zero		1


	//   ....[5]....
        /*0190*/ 	.word	0x00000380
        /*0194*/ 	.word	0x000000ff
        /*0198*/ 	.word	0x00031848
        /*019c*/ 	.short	0x0100
        /*019e*/ 	.byte	0x05
	.zero		1


	//   ....[6]....
        /*01a0*/ 	.word	0x00000390
        /*01a4*/ 	.word	0x000000ff
        /*01a8*/ 	.word	0x00031810
        /*01ac*/ 	.short	0x0100
        /*01ae*/ 	.byte	0x05
	.zero		1


	//   ....[7]....
        /*01b0*/ 	.word	0x000003a0
        /*01b4*/ 	.word	0x000000ff
        /*01b8*/ 	.word	0x00031830
        /*01bc*/ 	.short	0x0100
        /*01be*/ 	.byte	0x05
	.zero		1


	//   ....[8]....
        /*01c0*/ 	.word	0x000003b0
        /*01c4*/ 	.word	0x000000ff
        /*01c8*/ 	.word	0x00031850
        /*01cc*/ 	.short	0x0100
        /*01ce*/ 	.byte	0x05
	.zero		1


	//   ....[9]....
        /*01d0*/ 	.word	0x000003c0
        /*01d4*/ 	.word	0x000000ff
        /*01d8*/ 	.word	0x00031818
        /*01dc*/ 	.short	0x0100
        /*01de*/ 	.byte	0x05
	.zero		1


	//   ....[10]....
        /*01e0*/ 	.word	0x000003d0
        /*01e4*/ 	.word	0x000000ff
        /*01e8*/ 	.word	0x00031838
        /*01ec*/ 	.short	0x0100
        /*01ee*/ 	.byte	0x05
	.zero		1


	//   ....[11]....
        /*01f0*/ 	.word	0x000003e0
        /*01f4*/ 	.word	0x000000ff
        /*01f8*/ 	.word	0x00031858
        /*01fc*/ 	.short	0x0100
        /*01fe*/ 	.byte	0x05
	.zero		1


	//   ....[12]....
        /*0200*/ 	.word	0x000003f0
        /*0204*/ 	.word	0x000000ff
        /*0208*/ 	.word	0x00031860
        /*020c*/ 	.short	0x0100
        /*020e*/ 	.byte	0x05
	.zero		1


	//   ....[13]....
        /*0210*/ 	.word	0x00000400
        /*0214*/ 	.word	0x000000ff
        /*0218*/ 	.word	0x00031870
        /*021c*/ 	.short	0x0100
        /*021e*/ 	.byte	0x05
	.zero		1


	//   ....[14]....
        /*0220*/ 	.word	0x00000410
        /*0224*/ 	.word	0x000000ff
        /*0228*/ 	.word	0x00031868
        /*022c*/ 	.short	0x0100
        /*022e*/ 	.byte	0x05
	.zero		1


	//   ....[15]....
        /*0230*/ 	.word	0x00000420
        /*0234*/ 	.word	0x000000ff
        /*0238*/ 	.word	0x00031878
        /*023c*/ 	.short	0x0100
        /*023e*/ 	.byte	0x05
	.zero		1


	//   ....[16]....
        /*0240*/ 	.word	0x00000a20
        /*0244*/ 	.word	0x00000002
        /*0248*/ 	.word	0x00031800
        /*024c*/ 	.short	0x010a
        /*024e*/ 	.byte	0xff
	.zero		1


	//   ....[17]....
        /*0250*/ 	.word	0x00000dc0
        /*0254*/ 	.word	0x00000002
        /*0258*/ 	.word	0x00000000
        /*025c*/ 	.short	0x0101
        /*025e*/ 	.byte	0xff
	.zero		1


	//   ....[18]....
        /*0260*/ 	.word	0x000010d0
        /*0264*/ 	.word	0x00000000
        /*0268*/ 	.word	0x00031870
        /*026c*/ 	.short	0x010a
        /*026e*/ 	.byte	0x08
	.zero		1


	//   ....[19]....
        /*0270*/ 	.word	0x00001150
        /*0274*/ 	.word	0x000000ff
        /*0278*/ 	.word	0x00031840
        /*027c*/ 	.short	0x010a
        /*027e*/ 	.byte	0x0a
	.zero		1


	//   ....[20]....
        /*0280*/ 	.word	0x00001520
        /*0284*/ 	.word	0x000000ff
        /*0288*/ 	.word	0x00031840
        /*028c*/ 	.short	0x010a
        /*028e*/ 	.byte	0x0d
	.zero		1


	//   ....[21]....
        /*0290*/ 	.word	0x00001b10
        /*0294*/ 	.word	0x00000008
        /*0298*/ 	.word	0x00031820
        /*029c*/ 	.short	0x010a
        /*029e*/ 	.byte	0xff
	.zero		1


	//   ....[22]....
        /*02a0*/ 	.word	0x00001e50
        /*02a4*/ 	.word	0x00000008
        /*02a8*/ 	.word	0x00031828
        /*02ac*/ 	.short	0x010a
        /*02ae*/ 	.byte	0xff
	.zero		1


	//   ....[23]....
        /*02b0*/ 	.word	0x00001fb0
        /*02b4*/ 	.word	0x00000008
        /*02b8*/ 	.word	0x00031830
        /*02bc*/ 	.short	0x010a
        /*02be*/ 	.byte	0xff
	.zero		1


	//   ....[24]....
        /*02c0*/ 	.word	0x00002100
        /*02c4*/ 	.word	0x00000008
        /*02c8*/ 	.word	0x00031838
        /*02cc*/ 	.short	0x010a
        /*02ce*/ 	.byte	0xff
	.zero		1


	//   ....[25]....
        /*02d0*/ 	.word	0x00002690
        /*02d4*/ 	.word	0x00000002
        /*02d8*/ 	.word	0x00031860
        /*02dc*/ 	.short	0x010a
        /*02de*/ 	.byte	0xff
	.zero		1


	//   ....[26]....
        /*02e0*/ 	.word	0x000037c0
        /*02e4*/ 	.word	0x00000002
        /*02e8*/ 	.word	0x00000000
        /*02ec*/ 	.short	0x0101
        /*02ee*/ 	.byte	0xff
	.zero		1


	//   ....[27]....
        /*02f0*/ 	.word	0x00003b50
        /*02f4*/ 	.word	0x00000002
        /*02f8*/ 	.word	0x00031800
        /*02fc*/ 	.short	0x010a
        /*02fe*/ 	.byte	0xff
	.zero		1


	//   ....[28]....
        /*0300*/ 	.word	0x00003bd0
        /*0304*/ 	.word	0x00000000
        /*0308*/ 	.word	0x00031870
        /*030c*/ 	.short	0x010a
        /*030e*/ 	.byte	0xff
	.zero		1


	//   ....[29]....
        /*0310*/ 	.word	0x00003c40
        /*0314*/ 	.word	0x00000002
        /*0318*/ 	.word	0x00031840
        /*031c*/ 	.short	0x010a
        /*031e*/ 	.byte	0xff
	.zero		1


	//   ....[30]....
        /*0320*/ 	.word	0x00003cb0
        /*0324*/ 	.word	0x00000002
        /*0328*/ 	.word	0x00031840
        /*032c*/ 	.short	0x010a
        /*032e*/ 	.byte	0xff
	.zero		1


	//   ....[31]....
        /*0330*/ 	.word	0x00003d20
        /*0334*/ 	.word	0x00000008
        /*0338*/ 	.word	0x00031820
        /*033c*/ 	.short	0x010a
        /*033e*/ 	.byte	0xff
	.zero		1


	//   ....[32]....
        /*0340*/ 	.word	0x00003d90
        /*0344*/ 	.word	0x00000008
        /*0348*/ 	.word	0x00031828
        /*034c*/ 	.short	0x010a
        /*034e*/ 	.byte	0xff
	.zero		1


	//   ....[33]....
        /*0350*/ 	.word	0x00003e00
        /*0354*/ 	.word	0x00000008
        /*0358*/ 	.word	0x00031830
        /*035c*/ 	.short	0x010a
        /*035e*/ 	.byte	0xff
	.zero		1


	//   ....[34]....
        /*0360*/ 	.word	0x00003e70
        /*0364*/ 	.word	0x00000008
        /*0368*/ 	.word	0x00031838
        /*036c*/ 	.short	0x010a
        /*036e*/ 	.byte	0xff
	.zero		1


	//   ....[35]....
        /*0370*/ 	.word	0x00003ed0
        /*0374*/ 	.word	0x00000002
        /*0378*/ 	.word	0x00031860
        /*037c*/ 	.short	0x010a
        /*037e*/ 	.byte	0xff
	.zero		1


	//----- nvinfo : EIATTR_NUM_MBARRIERS
	.align		4
.L_57:
        /*0380*/ 	.byte	0x03, 0x38
        /*0382*/ 	.short	0x0010


	//----- nvinfo : EIATTR_EXIT_INSTR_OFFSETS
	.align		4
        /*0384*/ 	.byte	0x04, 0x1c
        /*0386*/ 	.short	(.L_59 - .L_58)


	//   ....[0]....
.L_58:
        /*0388*/ 	.word	0x00000830


	//   ....[1]....
        /*038c*/ 	.word	0x00000e10


	//   ....[2]....
        /*0390*/ 	.word	0x00000ef0


	//   ....[3]....
        /*0394*/ 	.word	0x00001840


	//   ....[4]....
        /*0398*/ 	.word	0x000018b0


	//   ....[5]....
        /*039c*/ 	.word	0x00002290


	//   ....[6]....
        /*03a0*/ 	.word	0x000022f0


	//   ....[7]....
        /*03a4*/ 	.word	0x00003940


	//   ....[8]....
        /*03a8*/ 	.word	0x00003b30


	//----- nvinfo : EIATTR_MAX_THREADS
	.align		4
.L_59:
        /*03ac*/ 	.byte	0x04, 0x05
        /*03ae*/ 	.short	(.L_61 - .L_60)
.L_60:
        /*03b0*/ 	.word	0x00000100
        /*03b4*/ 	.word	0x00000001
        /*03b8*/ 	.word	0x00000001


	//----- nvinfo : EIATTR_CRS_STACK_SIZE
	.align		4
.L_61:
        /*03bc*/ 	.byte	0x04, 0x1e
        /*03be*/ 	.short	(.L_63 - .L_62)
.L_62:
        /*03c0*/ 	.word	0x00000000


	//----- nvinfo : EIATTR_CBANK_PARAM_SIZE
	.align		4
.L_63:
        /*03c4*/ 	.byte	0x03, 0x19
        /*03c6*/ 	.short	0x02c0


	//----- nvinfo : EIATTR_PARAM_CBANK
	.align		4
        /*03c8*/ 	.byte	0x04, 0x0a
        /*03ca*/ 	.short	(.L_65 - .L_64)
	.align		4
.L_64:
        /*03cc*/ 	.word	index@(.nv.constant0._ZN9deep_gemm24sm100_fp8_gemm_1d1d_implILN4cute4UMMA5MajorE0ELS3_0ELj0ELj4096ELj7168ELj128ELj192ELj128ELj64ELj128ELj128ELj128ELj4ELj128ELj128ELj1ELb0ELj151ELNS_8GemmTypeE1ELb0EN7cutlass10bfloat16_tENS_16EpilogueIdentityEEEvPijjj14CUtensorMap_stS9_S9_S9_S9_)
        /*03d0*/ 	.short	0x0380
        /*03d2*/ 	.short	0x02c0


	//----- nvinfo : EIATTR_SW_WAR
	.align		4
.L_65:
        /*03d4*/ 	.byte	0x04, 0x36
        /*03d6*/ 	.short	(.L_67 - .L_66)
.L_66:
        /*03d8*/ 	.word	0x00000008
.L_67:


//--------------------- .nv.compat                --------------------------
	.section	.nv.compat,"",@"SHT_CUDA_COMPAT_INFO"
	.align	4
        /*0000*/ 	.byte	0x02, 0x02, 0x02, 0x00, 0x02, 0x05, 0x05, 0x00, 0x02, 0x03, 0x01, 0x00, 0x02, 0x06, 0x01, 0x00


//--------------------- .nv.callgraph             --------------------------
	.section	.nv.callgraph,"",@"SHT_CUDA_CALLGRAPH"
	.align	4
	.sectionentsize	8
	.align		4
        /*0000*/ 	.word	0x00000000
	.align		4
        /*0004*/ 	.word	0xffffffff
	.align		4
        /*0008*/ 	.word	0x00000000
	.align		4
        /*000c*/ 	.word	0xfffffffe
	.align		4
        /*0010*/ 	.word	0x00000000
	.align		4
        /*0014*/ 	.word	0xfffffffd
	.align		4
        /*0018*/ 	.word	0x00000000
	.align		4
        /*001c*/ 	.word	0xfffffffc


//--------------------- .nv.constant4             --------------------------
	.section	.nv.constant4,"a",@progbits
	.align	8
	.align		8
.nv.constant4:
        /*0000*/ 	.dword	_ZN47_INTERNAL_3609f63b_9_kernel_cu_f264bbcf_28926824cuda3std3__45__cpo5beginE
	.align		8
        /*0008*/ 	.dword	_ZN47_INTERNAL_3609f63b_9_kernel_cu_f264bbcf_28926824cuda3std3__45__cpo3endE
	.align		8
        /*0010*/ 	.dword	_ZN47_INTERNAL_3609f63b_9_kernel_cu_f264bbcf_28926824cuda3std3__45__cpo6cbeginE
	.align		8
        /*0018*/ 	.dword	_ZN47_INTERNAL_3609f63b_9_kernel_cu_f264bbcf_28926824cuda3std3__45__cpo4cendE
	.align		8
        /*0020*/ 	.dword	_ZN47_INTERNAL_3609f63b_9_kernel_cu_f264bbcf_28926824cuda3std3__449_GLOBAL__N__3609f63b_9_kernel_cu_f264bbcf_28926826ignoreE
	.align		8
        /*0028*/ 	.dword	_ZN47_INTERNAL_3609f63b_9_kernel_cu_f264bbcf_28926824cuda3std3__419piecewise_constructE
	.align		8
        /*0030*/ 	.dword	_ZN47_INTERNAL_3609f63b_9_kernel_cu_f264bbcf_28926824cuda3std3__48in_placeE
	.align		8
        /*0038*/ 	.dword	_ZN47_INTERNAL_3609f63b_9_kernel_cu_f264bbcf_28926824cuda3std6ranges3__45__cpo4swapE
	.align		8
        /*0040*/ 	.dword	_ZN47_INTERNAL_3609f63b_9_kernel_cu_f264bbcf_28926824cuda3std6ranges3__45__cpo9iter_moveE
	.align		8
        /*0048*/ 	.dword	_ZN47_INTERNAL_3609f63b_9_kernel_cu_f264bbcf_28926824cute7productE
	.align		8
        /*0050*/ 	.dword	_ZN47_INTERNAL_3609f63b_9_kernel_cu_f264bbcf_28926824cute1_E


//--------------------- .text._ZN9deep_gemm24sm100_fp8_gemm_1d1d_implILN4cute4UMMA5MajorE0ELS3_0ELj0ELj4096ELj7168ELj128ELj192ELj128ELj64ELj128ELj128ELj128ELj4ELj128ELj128ELj1ELb0ELj151ELNS_8GemmTypeE1ELb0EN7cutlass10bfloat16_tENS_16EpilogueIdentityEEEvPijjj14CUtensorMap_stS9_S9_S9_S9_ --------------------------
	.section	.text._ZN9deep_gemm24sm100_fp8_gemm_1d1d_implILN4cute4UMMA5MajorE0ELS3_0ELj0ELj4096ELj7168ELj128ELj192ELj128ELj64ELj128ELj128ELj128ELj4ELj128ELj128ELj1ELb0ELj151ELNS_8GemmTypeE1ELb0EN7cutlass10bfloat16_tENS_16EpilogueIdentityEEEvPijjj14CUtensorMap_stS9_S9_S9_S9_,"ax",@progbits
	.align	128
        .global         _ZN9deep_gemm24sm100_fp8_gemm_1d1d_implILN4cute4UMMA5MajorE0ELS3_0ELj0ELj4096ELj7168ELj128ELj192ELj128ELj64ELj128ELj128ELj128ELj4ELj128ELj128ELj1ELb0ELj151ELNS_8GemmTypeE1ELb0EN7cutlass10bfloat16_tENS_16EpilogueIdentityEEEvPijjj14CUtensorMap_stS9_S9_S9_S9_
        .type           _ZN9deep_gemm24sm100_fp8_gemm_1d1d_implILN4cute4UMMA5MajorE0ELS3_0ELj0ELj4096ELj7168ELj128ELj192ELj128ELj64ELj128ELj128ELj128ELj4ELj128ELj128ELj1ELb0ELj151ELNS_8GemmTypeE1ELb0EN7cutlass10bfloat16_tENS_16EpilogueIdentityEEEvPijjj14CUtensorMap_stS9_S9_S9_S9_,@function
        .size           _ZN9deep_gemm24sm100_fp8_gemm_1d1d_implILN4cute4UMMA5MajorE0ELS3_0ELj0ELj4096ELj7168ELj128ELj192ELj128ELj64ELj128ELj128ELj128ELj4ELj128ELj128ELj1ELb0ELj151ELNS_8GemmTypeE1ELb0EN7cutlass10bfloat16_tENS_16EpilogueIdentityEEEvPijjj14CUtensorMap_stS9_S9_S9_S9_,(.L_x_69 - _ZN9deep_gemm24sm100_fp8_gemm_1d1d_implILN4cute4UMMA5MajorE0ELS3_0ELj0ELj4096ELj7168ELj128ELj192ELj128ELj64ELj128ELj128ELj128ELj4ELj128ELj128ELj1ELb0ELj151ELNS_8GemmTypeE1ELb0EN7cutlass10bfloat16_tENS_16EpilogueIdentityEEEvPijjj14CUtensorMap_stS9_S9_S9_S9_)
        .other          _ZN9deep_gemm24sm100_fp8_gemm_1d1d_implILN4cute4UMMA5MajorE0ELS3_0ELj0ELj4096ELj7168ELj128ELj192ELj128ELj64ELj128ELj128ELj128ELj4ELj128ELj128ELj1ELb0ELj151ELNS_8GemmTypeE1ELb0EN7cutlass10bfloat16_tENS_16EpilogueIdentityEEEvPijjj14CUtensorMap_stS9_S9_S9_S9_,@"STO_CUDA_ENTRY STV_DEFAULT"
_ZN9deep_gemm24sm100_fp8_gemm_1d1d_implILN4cute4UMMA5MajorE0ELS3_0ELj0ELj4096ELj7168ELj128ELj192ELj128ELj64ELj128ELj128ELj128ELj4ELj128ELj128ELj1ELb0ELj151ELNS_8GemmTypeE1ELb0EN7cutlass10bfloat16_tENS_16EpilogueIdentityEEEvPijjj14CUtensorMap_stS9_S9_S9_S9_:
.text._ZN9deep_gemm24sm100_fp8_gemm_1d1d_implILN4cute4UMMA5MajorE0ELS3_0ELj0ELj4096ELj7168ELj128ELj192ELj128ELj64ELj128ELj128ELj128ELj4ELj128ELj128ELj1ELb0ELj151ELNS_8GemmTypeE1ELb0EN7cutlass10bfloat16_tENS_16EpilogueIdentityEEEvPijjj14CUtensorMap_stS9_S9_S9_S9_:
[----:B------:R-:W1:Y:S01]  /*0000*/  LDC R1, c[0x0][0x37c] ;  /* 0x0000df00ff017b82 */ /* 0x000e620000000800 */
[----:B------:R-:W2:Y:S02]  /*0010*/  S2R R0, SR_TID.X ;  /* 0x0000000000007919 */ /* 0x000ea40000002100 */
[----:B--2---:R-:W-:-:S05]  /*0020*/  SHF.R.U32.HI R0, RZ, 0x5, R0 ;  /* 0x00000005ff007819 */ /* 0x004fca0000011600 */
[----:B------:R-:W2:Y:S02]  /*0030*/  SHFL.IDX PT, R3, R0, RZ, 0x1f ;  /* 0x00001fff00037589 */ /* 0x000ea400000e0000 */
[----:B--2---:R-:W-:-:S13]  /*0040*/  ISETP.NE.AND P0, PT, R3, 0x2, PT ;  /* 0x000000020300780c */ /* 0x004fda0003f05270 */
[----:B-1----:R-:W-:Y:S05]  /*0050*/  @!P0 BRA `(.L_x_0) ;  /* 0x0000000400008947 */ /* 0x002fea0003800000 */
[----:B------:R-:W-:-:S13]  /*0060*/  ISETP.NE.AND P0, PT, R3, 0x1, PT ;  /* 0x000000010300780c */ /* 0x000fda0003f05270 */
[----:B------:R-:W-:Y:S05]  /*0070*/  @!P0 BRA `(.L_x_1) ;  /* 0x0000000000608947 */ /* 0x000fea0003800000 */
[----:B------:R-:W-:-:S13]  /*0080*/  ISETP.NE.AND P0, PT, R3, RZ, PT ;  /* 0x000000ff0300720c */ /* 0x000fda0003f05270 */
[----:B------:R-:W-:Y:S05]  /*0090*/  @P0 BRA `(.L_x_2) ;  /* 0x0000000400a80947 */ /* 0x000fea0003800000 */
[----:B------:R-:W-:Y:S01]  /*00a0*/  ELECT P0, URZ, PT ;  /* 0x0000000000ff782f */ /* 0x000fe20003800000 */
[----:B------:R-:W-:-:S12]  /*00b0*/  BSSY.RECONVERGENT B0, `(.L_x_3) ;  /* 0x0000013000007945 */ /* 0x000fd80003800200 */
[----:B------:R-:W-:Y:S05]  /*00c0*/  @!P0 BRA `(.L_x_4) ;  /* 0x0000000000448947 */ /* 0x000fea0003800000 */
[----:B------:R-:W1:Y:S02]  /*00d0*/  LDCU.64 UR4, c[0x0][0x348] ;  /* 0x00006900ff0477ac */ /* 0x000e640008000a00 */
[----:B-1----:R-:W-:Y:S02]  /*00e0*/  UIADD3 UR12, UP4, UPT, UR4, 0x40, URZ ;  /* 0x00000040040c7890 */ /* 0x002fe4000ff9e0ff */
[----:B------:R-:W-:Y:S02]  /*00f0*/  UIADD3 UR10, UP3, UPT, UR4, 0xc0, URZ ;  /* 0x000000c0040a7890 */ /* 0x000fe4000ff7e0ff */
[----:B------:R-:W-:Y:S02]  /*0100*/  UIADD3 UR8, UP2, UPT, UR4, 0x140, URZ ;  /* 0x0000014004087890 */ /* 0x000fe4000ff5e0ff */
[----:B------:R-:W-:Y:S02]  /*0110*/  UIADD3 UR6, UP1, UPT, UR4, 0x1c0, URZ ;  /* 0x000001c004067890 */ /* 0x000fe4000ff3e0ff */
[----:B------:R-:W-:-:S02]  /*0120*/  UIADD3 UR4, UP0, UPT, UR4, 0x240, URZ ;  /* 0x0000024004047890 */ /* 0x000fc4000ff1e0ff */
[----:B------:R-:W-:Y:S02]  /*0130*/  UIADD3.X UR13, UPT, UPT, URZ, UR5, URZ, UP4, !UPT ;  /* 0x00000005ff0d7290 */ /* 0x000fe4000a7fe4ff */
[----:B------:R-:W-:Y:S02]  /*0140*/  UIADD3.X UR11, UPT, UPT, URZ, UR5, URZ, UP3, !UPT ;  /* 0x00000005ff0b7290 */ /* 0x000fe40009ffe4ff */
[----:B------:R-:W-:Y:S02]  /*0150*/  UIADD3.X UR9, UPT, UPT, URZ, UR5, URZ, UP2, !UPT ;  /* 0x00000005ff097290 */ /* 0x000fe400097fe4ff */
[----:B------:R-:W-:Y:S02]  /*0160*/  UIADD3.X UR7, UPT, UPT, URZ, UR5, URZ, UP1, !UPT ;  /* 0x00000005ff077290 */ /* 0x000fe40008ffe4ff */
[----:B------:R-:W-:Y:S01]  /*0170*/  UIADD3.X UR5, UPT, UPT, URZ, UR5, URZ, UP0, !UPT ;  /* 0x00000005ff057290 */ /* 0x000fe200087fe4ff */
[----:B------:R1:W-:Y:S02]  /*0180*/  UTMACCTL.PF [UR12] ;  /* 0x000000000c0079b9 */ /* 0x0003e40008040000 */
[----:B------:R1:W-:Y:S02]  /*0190*/  UTMACCTL.PF [UR10] ;  /* 0x000000000a0079b9 */ /* 0x0003e40008040000 */
[----:B------:R1:W-:Y:S02]  /*01a0*/  UTMACCTL.PF [UR8] ;  /* 0x00000000080079b9 */ /* 0x0003e40008040000 */
[----:B------:R1:W-:Y:S02]  /*01b0*/  UTMACCTL.PF [UR6] ;  /* 0x00000000060079b9 */ /* 0x0003e40008040000 */
[----:B------:R1:W-:Y:S02]  /*01c0*/  UTMACCTL.PF [UR4] ;  /* 0x00000000040079b9 */ /* 0x0003e40008040000 */
[----:B-1----:R-:W-:Y:S01]  /*01d0*/  NOP ;  /* 0x0000000000007918 */ /* 0x002fe20000000000 */
.L_x_4:
[----:B------:R-:W-:Y:S05]  /*01e0*/  BSYNC.RECONVERGENT B0 ;  /* 0x0000000000007941 */ /* 0x000fea0003800200 */
.L_x_3:
[----:B------:R-:W-:Y:S05]  /*01f0*/  BRA `(.L_x_2) ;  /* 0x0000000400507947 */ /* 0x000fea0003800000 */
.L_x_1:
[----:B------:R-:W-:Y:S01]  /*0200*/  ELECT P0, URZ, PT ;  /* 0x0000000000ff782f */ /* 0x000fe20003800000 */
[----:B------:R-:W-:-:S12]  /*0210*/  BSSY.RECONVERGENT B0, `(.L_x_5) ;  /* 0x0000023000007945 */ /* 0x000fd80003800200 */
[----:B------:R-:W-:Y:S05]  /*0220*/  @!P0 BRA `(.L_x_6) ;  /* 0x0000000000848947 */ /* 0x000fea0003800000 */
[----:B------:R-:W1:Y:S01]  /*0230*/  S2UR UR5, SR_CgaCtaId ;  /* 0x00000000000579c3 */ /* 0x000e620000008800 */
[----:B------:R-:W-:Y:S01]  /*0240*/  UMOV UR7, 0x400 ;  /* 0x0000040000077882 */ /* 0x000fe20000000000 */
[----:B------:R-:W-:Y:S01]  /*0250*/  UMOV UR6, 0x1 ;  /* 0x0000000100067882 */ /* 0x000fe20000000000 */
[----:B------:R-:W-:Y:S02]  /*0260*/  UMOV UR4, 0x20 ;  /* 0x0000002000047882 */ /* 0x000fe40000000000 */
[----:B------:R-:W-:-:S04]  /*0270*/  UIADD3 UR8, UPT, UPT, -UR4, 0x100000, URZ ;  /* 0x0010000004087890 */ /* 0x000fc8000fffe1ff */
[----:B------:R-:W-:Y:S02]  /*0280*/  USHF.L.U32 UR9, UR8, 0xb, URZ ;  /* 0x0000000b08097899 */ /* 0x000fe400080006ff */
[----:B------:R-:W-:Y:S01]  /*0290*/  USHF.L.U32 UR8, UR8, 0x1, URZ ;  /* 0x0000000108087899 */ /* 0x000fe200080006ff */
[----:B------:R-:W-:Y:S02]  /*02a0*/  UMOV UR4, 0x80 ;  /* 0x0000008000047882 */ /* 0x000fe40000000000 */
[----:B------:R-:W-:-:S04]  /*02b0*/  UIADD3 UR10, UPT, UPT, -UR4, 0x100000, URZ ;  /* 0x00100000040a7890 */ /* 0x000fc8000fffe1ff */
[----:B------:R-:W-:Y:S02]  /*02c0*/  USHF.L.U32 UR11, UR10, 0xb, URZ ;  /* 0x0000000b0a0b7899 */ /* 0x000fe400080006ff */
[----:B------:R-:W-:Y:S02]  /*02d0*/  USHF.L.U32 UR10, UR10, 0x1, URZ ;  /* 0x000000010a0a7899 */ /* 0x000fe400080006ff */
[----:B-1----:R-:W-:Y:S02]  /*02e0*/  ULEA UR5, UR5, UR7, 0x18 ;  /* 0x0000000705057291 */ /* 0x002fe4000f8ec0ff */
[----:B------:R-:W-:-:S04]  /*02f0*/  UIADD3 UR6, UPT, UPT, -UR6, 0x100000, URZ ;  /* 0x0010000006067890 */ /* 0x000fc8000fffe1ff */
[----:B------:R-:W-:Y:S02]  /*0300*/  USHF.L.U32 UR7, UR6, 0xb, URZ ;  /* 0x0000000b06077899 */ /* 0x000fe400080006ff */
[----:B------:R-:W-:Y:S01]  /*0310*/  USHF.L.U32 UR6, UR6, 0x1, URZ ;  /* 0x0000000106067899 */ /* 0x000fe200080006ff */
[----:B------:R-:W1:Y:S11]  /*0320*/  FENCE.VIEW.ASYNC.S ;  /* 0x00000000000073c6 */ /* 0x000e760000000000 */
[----:B-1----:R1:W2:Y:S01]  /*0330*/  SYNCS.EXCH.64 URZ, [UR5+0x31800], UR6 ;  /* 0x0318000605ff75b2 */ /* 0x0022a20008000100 */
[----:B------:R1:W3:Y:S01]  /*0340*/  SYNCS.EXCH.64 URZ, [UR5+0x31820], UR6 ;  /* 0x0318200605ff75b2 */ /* 0x0002e20008000100 */
[----:B------:R1:W4:Y:S01]  /*0350*/  SYNCS.EXCH.64 URZ, [UR5+0x31840], UR8 ;  /* 0x0318400805ff75b2 */ /* 0x0003220008000100 */
[----:B------:R1:W1:Y:S01]  /*0360*/  SYNCS.EXCH.64 URZ, [UR5+0x31808], UR6 ;  /* 0x0318080605ff75b2 */ /* 0x0002620008000100 */
        /* <DEDUP_REMOVED lines=12> */
[----:B------:R-:W-:Y:S01]  /*0430*/  NOP ;  /* 0x0000000000007918 */ /* 0x000fe20000000000 */
.L_x_6:
[----:B-1----:R-:W-:Y:S05]  /*0440*/  BSYNC.RECONVERGENT B0 ;  /* 0x0000000000007941 */ /* 0x002fea0003800200 */
.L_x_5:
[----:B------:R-:W-:Y:S05]  /*0450*/  BRA `(.L_x_2) ;  /* 0x0000000000b87947 */ /* 0x000fea0003800000 */
.L_x_0:
[----:B------:R-:W1:Y:S01]  /*0460*/  S2UR UR6, SR_CgaCtaId ;  /* 0x00000000000679c3 */ /* 0x000e620000008800 */
[----:B------:R-:W-:Y:S01]  /*0470*/  NOP ;  /* 0x0000000000007918 */ /* 0x000fe20000000000 */
[----:B------:R-:W-:Y:S01]  /*0480*/  UMOV UR4, 0x40 ;  /* 0x0000004000047882 */ /* 0x000fe20000000000 */
[----:B------:R-:W-:Y:S01]  /*0490*/  UMOV UR5, 0x400 ;  /* 0x0000040000057882 */ /* 0x000fe20000000000 */
[----:B-1----:R-:W-:Y:S02]  /*04a0*/  ULEA UR4, UR6, UR4, 0x18 ;  /* 0x0000000406047291 */ /* 0x002fe4000f8ec0ff */
[----:B------:R-:W-:-:S07]  /*04b0*/  ULEA UR5, UR6, UR5, 0x18 ;  /* 0x0000000506057291 */ /* 0x000fce000f8ec0ff */
[----:B------:R-:W1:Y:S02]  /*04c0*/  LDS.U8 R0, [UR4] ;  /* 0x00000004ff007984 */ /* 0x000e640008000000 */
[----:B-1----:R-:W-:-:S13]  /*04d0*/  ISETP.NE.AND P0, PT, R0, RZ, PT ;  /* 0x000000ff0000720c */ /* 0x002fda0003f05270 */
[----:B------:R-:W-:Y:S05]  /*04e0*/  @P0 BRA `(.L_x_7) ;  /* 0x00000000007c0947 */ /* 0x000fea0003800000 */
[----:B------:R-:W-:-:S13]  /*04f0*/  ELECT P0, URZ, PT ;  /* 0x0000000000ff782f */ /* 0x000fda0003800000 */
[----:B------:R-:W-:Y:S05]  /*0500*/  @!P0 BRA `(.L_x_8) ;  /* 0x0000000000848947 */ /* 0x000fea0003800000 */
[----:B------:R-:W-:Y:S01]  /*0510*/  UMOV UR4, 0x10 ;  /* 0x0000001000047882 */ /* 0x000fe20000000000 */
[----:B------:R-:W-:-:S04]  /*0520*/  IMAD.MOV.U32 R2, RZ, RZ, 0xffff ;  /* 0x0000ffffff027424 */ /* 0x000fc800078e00ff */
[----:B------:R-:W-:Y:S04]  /*0530*/  DEPBAR.LE SB1, 0x36 ;  /* 0x00009d800000791a */ /* 0x000fe80000000000 */
[----:B------:R-:W1:Y:S02]  /*0540*/  UTCATOMSWS.FIND_AND_SET.ALIGN UP0, UR4, UR4 ;  /* 0x00000004000475e3 */ /* 0x000e640008000800 */
[----:B-1----:R-:W-:Y:S01]  /*0550*/  PLOP3.LUT P0, PT, PT, PT, UP0, 0x80, 0x8 ;  /* 0x000000000008781c */ /* 0x002fe20003f0f008 */
[----:B------:R-:W-:-:S03]  /*0560*/  IMAD.U32 R5, RZ, RZ, UR4 ;  /* 0x00000004ff057e24 */ /* 0x000fc6000f8e00ff */
[----:B------:R-:W-:-:S04]  /*0570*/  SEL R0, RZ, 0xffffffff, !P0 ;  /* 0xffffffffff007807 */ /* 0x000fc80004000000 */
[----:B------:R-:W-:Y:S01]  /*0580*/  ISETP.NE.AND P0, PT, R0, RZ, PT ;  /* 0x000000ff0000720c */ /* 0x000fe20003f05270 */
[----:B------:R-:W-:-:S12]  /*0590*/  IMAD.MOV.U32 R0, RZ, RZ, 0x1 ;  /* 0x00000001ff007424 */ /* 0x000fd800078e00ff */
[----:B------:R-:W-:Y:S05]  /*05a0*/  @P0 BRA `(.L_x_9) ;  /* 0x0000000000240947 */ /* 0x000fea0003800000 */
.L_x_10:
[----:B------:R-:W-:Y:S05]  /*05b0*/  NANOSLEEP 0x64 ;  /* 0x000000640000795d */ /* 0x000fea0003800000 */
[----:B------:R-:W-:-:S05]  /*05c0*/  UMOV UR4, 0x10 ;  /* 0x0000001000047882 */ /* 0x000fca0000000000 */
[----:B------:R-:W-:Y:S04]  /*05d0*/  DEPBAR.LE SB1, 0x36 ;  /* 0x00009d800000791a */ /* 0x000fe80000000000 */
[----:B------:R-:W1:Y:S02]  /*05e0*/  UTCATOMSWS.FIND_AND_SET.ALIGN UP0, UR4, UR4 ;  /* 0x00000004000475e3 */ /* 0x000e640008000800 */
[----:B-1----:R-:W-:Y:S01]  /*05f0*/  PLOP3.LUT P0, PT, PT, PT, UP0, 0x80, 0x8 ;  /* 0x000000000008781c */ /* 0x002fe20003f0f008 */
[----:B------:R-:W-:-:S03]  /*0600*/  IMAD.U32 R5, RZ, RZ, UR4 ;  /* 0x00000004ff057e24 */ /* 0x000fc6000f8e00ff */
[----:B------:R-:W-:-:S04]  /*0610*/  SEL R4, RZ, 0xffffffff, !P0 ;  /* 0xffffffffff047807 */ /* 0x000fc80004000000 */
[----:B------:R-:W-:-:S13]  /*0620*/  ISETP.NE.AND P0, PT, R4, RZ, PT ;  /* 0x000000ff0400720c */ /* 0x000fda0003f05270 */
[----:B------:R-:W-:Y:S05]  /*0630*/  @!P0 BRA `(.L_x_10) ;  /* 0xfffffffc00dc8947 */ /* 0x000fea000383ffff */
.L_x_9:
[C---:B------:R-:W-:Y:S01]  /*0640*/  VIADD R4, R5.reuse, 0x10 ;  /* 0x0000001005047836 */ /* 0x040fe20000000000 */
[----:B------:R-:W-:Y:S01]  /*0650*/  UMOV UR4, 0x50 ;  /* 0x0000005000047882 */ /* 0x000fe20000000000 */
[----:B------:R-:W-:Y:S01]  /*0660*/  SHF.L.U32 R2, R2, R5, RZ ;  /* 0x0000000502027219 */ /* 0x000fe200000006ff */
[----:B------:R-:W-:Y:S01]  /*0670*/  ULEA UR4, UR6, UR4, 0x18 ;  /* 0x0000000406047291 */ /* 0x000fe2000f8ec0ff */
[----:B------:R-:W-:Y:S01]  /*0680*/  IMAD.SHL.U32 R5, R5, 0x20, RZ ;  /* 0x0000002005057824 */ /* 0x000fe200078e00ff */
[----:B------:R-:W-:-:S04]  /*0690*/  SHF.L.U32 R0, R0, R4, RZ ;  /* 0x0000000400007219 */ /* 0x000fc800000006ff */
[----:B------:R-:W-:-:S05]  /*06a0*/  LOP3.LUT R0, R0, R2, RZ, 0xfc, !PT ;  /* 0x0000000200007212 */ /* 0x000fca00078efcff */
[----:B------:R1:W-:Y:S04]  /*06b0*/  ATOMS.OR RZ, [UR4], R0 ;  /* 0x00000000ffff798c */ /* 0x0003e8000b000004 */
[----:B------:R1:W-:Y:S01]  /*06c0*/  STS [UR5+0x31880], R5 ;  /* 0x03188005ff007988 */ /* 0x0003e20008000805 */
[----:B------:R-:W-:Y:S05]  /*06d0*/  BRA `(.L_x_8) ;  /* 0x0000000000107947 */ /* 0x000fea0003800000 */
.L_x_7:
[----:B------:R-:W-:Y:S02]  /*06e0*/  MOV R0, 0xffffffff ;  /* 0xffffffff00007802 */ /* 0x000fe40000000f00 */
[----:B------:R-:W-:-:S03]  /*06f0*/  MOV R4, 0x720 ;  /* 0x0000072000047802 */ /* 0x000fc60000000f00 */
[----:B------:R1:W-:Y:S04]  /*0700*/  STS [UR5+0x31880], R0 ;  /* 0x03188000ff007988 */ /* 0x0003e80008000805 */
[----:B-1----:R-:W-:Y:S05]  /*0710*/  CALL.REL.NOINC `($__internal_1_$__cuda_sm10x_tcgen05_guardrail_trap_phase_invalid_during_alloc) ;  /* 0x00000038000c7944 */ /* 0x002fea0003c00000 */
.L_x_8:
[----:B------:R-:W-:Y:S05]  /*0720*/  WARPSYNC.ALL ;  /* 0x0000000000007948 */ /* 0x000fea0003800000 */
[----:B------:R-:W-:Y:S01]  /*0730*/  NOP ;  /* 0x0000000000007918 */ /* 0x000fe20000000000 */
.L_x_2:
[----:B-1----:R-:W1:Y:S01]  /*0740*/  LDC R0, c[0x0][0x388] ;  /* 0x0000e200ff007b82 */ /* 0x002e620000000800 */
[----:B------:R-:W4:Y:S07]  /*0750*/  S2R R21, SR_LANEID ;  /* 0x0000000000157919 */ /* 0x000f2e0000000000 */
[----:B--234-:R-:W-:Y:S01]  /*0760*/  BAR.SYNC.DEFER_BLOCKING 0x0 ;  /* 0x0000000000007b1d */ /* 0x01cfe20000010000 */
[----:B------:R-:W-:Y:S02]  /*0770*/  ISETP.NE.AND P0, PT, R3, RZ, PT ;  /* 0x000000ff0300720c */ /* 0x000fe40003f05270 */
[----:B-1----:R-:W-:-:S04]  /*0780*/  IADD3 R0, PT, PT, R0, 0x7f, RZ ;  /* 0x0000007f00007810 */ /* 0x002fc80007ffe0ff */
[----:B------:R-:W-:-:S05]  /*0790*/  SHF.R.U32.HI R20, RZ, 0x7, R0 ;  /* 0x00000007ff147819 */ /* 0x000fca0000011600 */
[----:B------:R-:W-:Y:S02]  /*07a0*/  IMAD R2, R20, 0x16, RZ ;  /* 0x0000001614027824 */ /* 0x000fe400078e02ff */
[----:B------:R-:W-:Y:S05]  /*07b0*/  @!P0 BRA `(.L_x_11) ;  /* 0x00000010002c8947 */ /* 0x000fea0003800000 */
[----:B------:R-:W-:Y:S01]  /*07c0*/  ISETP.NE.AND P0, PT, R3, 0x1, PT ;  /* 0x000000010300780c */ /* 0x000fe20003f05270 */
[----:B------:R-:W1:-:S12]  /*07d0*/  S2UR UR5, SR_CgaCtaId ;  /* 0x00000000000579c3 */ /* 0x000e580000008800 */
[----:B------:R-:W-:Y:S05]  /*07e0*/  @!P0 BRA `(.L_x_12) ;  /* 0x0000000400948947 */ /* 0x000fea0003800000 */
[----:B------:R-:W-:-:S13]  /*07f0*/  ISETP.NE.AND P0, PT, R3, 0x2, PT ;  /* 0x000000020300780c */ /* 0x000fda0003f05270 */
[----:B------:R-:W-:Y:S05]  /*0800*/  @P0 BRA `(.L_x_13) ;  /* 0x0000001800b00947 */ /* 0x000fea0003800000 */
[----:B------:R-:W2:Y:S02]  /*0810*/  S2UR UR4, SR_CTAID.X ;  /* 0x00000000000479c3 */ /* 0x000ea40000002500 */
[----:B--2---:R-:W-:-:S13]  /*0820*/  ISETP.LE.U32.AND P0, PT, R2, UR4, PT ;  /* 0x0000000402007c0c */ /* 0x004fda000bf03070 */
[----:B-1----:R-:W-:Y:S05]  /*0830*/  @P0 EXIT ;  /* 0x000000000000094d */ /* 0x002fea0003800000 */
[----:B------:R-:W-:Y:S01]  /*0840*/  SHF.R.U32.HI R20, RZ, 0x3, R21 ;  /* 0x00000003ff147819 */ /* 0x000fe20000011615 */
[----:B------:R-:W-:Y:S01]  /*0850*/  ULOP3.LUT UR4, URZ, UR4, URZ, 0x33, !UPT ;  /* 0x00000004ff047292 */ /* 0x000fe2000f8e33ff */
[----:B------:R-:W-:Y:S02]  /*0860*/  HFMA2 R15, -RZ, RZ, 0, 0 ;  /* 0x00000000ff0f7431 */ /* 0x000fe400000001ff */
[----:B------:R-:W-:Y:S01]  /*0870*/  IMAD.MOV.U32 R16, RZ, RZ, RZ ;  /* 0x000000ffff107224 */ /* 0x000fe200078e00ff */
[C---:B------:R-:W-:Y:S01]  /*0880*/  LOP3.LUT R19, R20.reuse, 0x1, RZ, 0x3c, !PT ;  /* 0x0000000114137812 */ /* 0x040fe200078e3cff */
[C---:B------:R-:W-:Y:S01]  /*0890*/  IMAD.SHL.U32 R0, R20.reuse, 0x20, RZ ;  /* 0x0000002014007824 */ /* 0x040fe200078e00ff */
[----:B------:R-:W-:Y:S01]  /*08a0*/  LOP3.LUT R18, R20, 0x2, RZ, 0x3c, !PT ;  /* 0x0000000214127812 */ /* 0x000fe200078e3cff */
[----:B------:R-:W-:Y:S01]  /*08b0*/  VIADD R25, R2, UR4 ;  /* 0x0000000402197c36 */ /* 0x000fe20008000000 */
[----:B------:R-:W-:Y:S01]  /*08c0*/  LOP3.LUT R17, R20, 0x3, RZ, 0x3c, !PT ;  /* 0x0000000314117812 */ /* 0x000fe200078e3cff */
[----:B------:R-:W-:Y:S01]  /*08d0*/  IMAD R20, R21, 0x4, R20 ;  /* 0x0000000415147824 */ /* 0x000fe200078e0214 */
[C---:B------:R-:W-:Y:S01]  /*08e0*/  LOP3.LUT R23, R0.reuse, 0x20, RZ, 0x3c, !PT ;  /* 0x0000002000177812 */ /* 0x040fe200078e3cff */
[----:B------:R-:W-:Y:S01]  /*08f0*/  IMAD.HI.U32 R25, R25, 0x36406c81, RZ ;  /* 0x36406c8119197827 */ /* 0x000fe200078e00ff */
[C---:B------:R-:W-:Y:S01]  /*0900*/  LOP3.LUT R22, R0.reuse, 0x40, RZ, 0x3c, !PT ;  /* 0x0000004000167812 */ /* 0x040fe200078e3cff */
[----:B------:R-:W-:Y:S01]  /*0910*/  UMOV UR5, URZ ;  /* 0x000000ff00057c82 */ /* 0x000fe20008000000 */
[C---:B------:R-:W-:Y:S01]  /*0920*/  IADD3 R24, PT, PT, R0.reuse, R21, RZ ;  /* 0x0000001500187210 */ /* 0x040fe20007ffe0ff */
[C---:B------:R-:W-:Y:S01]  /*0930*/  IMAD R19, R21.reuse, 0x4, R19 ;  /* 0x0000000415137824 */ /* 0x040fe200078e0213 */
[----:B------:R-:W-:Y:S01]  /*0940*/  LOP3.LUT R0, R0, 0x60, RZ, 0x3c, !PT ;  /* 0x0000006000007812 */ /* 0x000fe200078e3cff */
[C---:B------:R-:W-:Y:S01]  /*0950*/  IMAD R18, R21.reuse, 0x4, R18 ;  /* 0x0000000415127824 */ /* 0x040fe200078e0212 */
[----:B------:R-:W-:Y:S01]  /*0960*/  LEA R17, R21, R17, 0x2 ;  /* 0x0000001115117211 */ /* 0x000fe200078e10ff */
[----:B------:R-:W-:Y:S01]  /*0970*/  IMAD.IADD R23, R23, 0x1, R21 ;  /* 0x0000000117177824 */ /* 0x000fe200078e0215 */
[----:B------:R-:W-:Y:S01]  /*0980*/  SHF.R.U32.HI R25, RZ, 0x5, R25 ;  /* 0x00000005ff197819 */ /* 0x000fe20000011619 */
[----:B------:R-:W-:Y:S01]  /*0990*/  IMAD.IADD R22, R22, 0x1, R21 ;  /* 0x0000000116167824 */ /* 0x000fe200078e0215 */
[----:B------:R-:W-:-:S07]  /*09a0*/  IADD3 R21, PT, PT, R0, R21, RZ ;  /* 0x0000001500157210 */ /* 0x000fce0007ffe0ff */
.L_x_17:
[----:B------:R-:W1:Y:S01]  /*09b0*/  S2R R0, SR_CgaCtaId ;  /* 0x0000000000007919 */ /* 0x000e620000008800 */
[----:B------:R-:W-:Y:S01]  /*09c0*/  MOV R2, 0x400 ;  /* 0x0000040000027802 */ /* 0x000fe20000000f00 */
[----:B------:R-:W-:-:S03]  /*09d0*/  UMOV UR4, URZ ;  /* 0x000000ff00047c82 */ /* 0x000fc60008000000 */
[----:B-1----:R-:W-:-:S07]  /*09e0*/  LEA R0, R0, R2, 0x18 ;  /* 0x0000000200007211 */ /* 0x002fce00078ec0ff */
.L_x_16:
[----:B------:R-:W-:Y:S01]  /*09f0*/  LEA R2, R15, R0, 0x3 ;  /* 0x000000000f027211 */ /* 0x000fe200078e18ff */
[----:B------:R-:W-:Y:S01]  /*0a00*/  ULOP3.LUT UP0, URZ, UR4, 0x3, URZ, 0xc0, !UPT ;  /* 0x0000000304ff7892 */ /* 0x000fe2000f80c0ff */
[----:B------:R-:W-:-:S04]  /*0a10*/  SHF.L.U32 R4, R16, 0x1f, RZ ;  /* 0x0000001f10047819 */ /* 0x000fc800000006ff */
[----:B------:R-:W1:Y:S02]  /*0a20*/  SYNCS.PHASECHK.TRANS64.TRYWAIT P0, [R2+URZ+0x31800], R4 ;  /* 0x03180004020075a7 */ /* 0x000e6400080011ff */
[----:B-1----:R-:W-:Y:S05]  /*0a30*/  @!P0 BRA `(.L_x_14) ;  /* 0x0000003000408947 */ /* 0x002fea0003800000 */
.L_x_48:
[----:B------:R-:W-:Y:S05]  /*0a40*/  BRA.U UP0, `(.L_x_15) ;  /* 0x0000000100bc7547 */ /* 0x000fea000b800000 */
[C-C-:B------:R-:W-:Y:S02]  /*0a50*/  IMAD R11, R15.reuse, 0x200, R0.reuse ;  /* 0x000002000f0b7824 */ /* 0x140fe400078e0200 */
[----:B------:R-:W-:Y:S02]  /*0a60*/  IMAD R3, R15, 0x400, R0 ;  /* 0x000004000f037824 */ /* 0x000fe400078e0200 */
[--C-:B------:R-:W-:Y:S01]  /*0a70*/  IMAD R10, R24, 0x4, R11.reuse ;  /* 0x00000004180a7824 */ /* 0x100fe200078e020b */
[-C--:B------:R-:W-:Y:S01]  /*0a80*/  LEA R9, R23, R11.reuse, 0x2 ;  /* 0x0000000b17097211 */ /* 0x080fe200078e10ff */
[--C-:B------:R-:W-:Y:S01]  /*0a90*/  IMAD R7, R22, 0x4, R11.reuse ;  /* 0x0000000416077824 */ /* 0x100fe200078e020b */
[-C--:B-1----:R-:W-:Y:S01]  /*0aa0*/  LEA R5, R21, R11.reuse, 0x2 ;  /* 0x0000000b15057211 */ /* 0x082fe200078e10ff */
[----:B------:R-:W-:Y:S01]  /*0ab0*/  IMAD R4, R19, 0x4, R11 ;  /* 0x0000000413047824 */ /* 0x000fe200078e020b */
[-C--:B------:R-:W-:Y:S01]  /*0ac0*/  LEA R8, R20, R11.reuse, 0x2 ;  /* 0x0000000b14087211 */ /* 0x080fe200078e10ff */
[----:B------:R-:W1:Y:S01]  /*0ad0*/  LDS R10, [R10+0x30000] ;  /* 0x030000000a0a7984 */ /* 0x000e620000000800 */
[----:B------:R-:W-:Y:S01]  /*0ae0*/  LEA R6, R18, R11, 0x2 ;  /* 0x0000000b12067211 */ /* 0x000fe200078e10ff */
[----:B------:R-:W-:Y:S01]  /*0af0*/  IMAD R12, R23, 0x4, R3 ;  /* 0x00000004170c7824 */ /* 0x000fe200078e0203 */
[----:B------:R-:W-:Y:S01]  /*0b00*/  LEA R14, R24, R3, 0x2 ;  /* 0x00000003180e7211 */ /* 0x000fe200078e10ff */
[----:B------:R-:W2:Y:S04]  /*0b10*/  LDS R9, [R9+0x30000] ;  /* 0x0300000009097984 */ /* 0x000ea80000000800 */
[----:B------:R-:W3:Y:S04]  /*0b20*/  LDS R7, [R7+0x30000] ;  /* 0x0300000007077984 */ /* 0x000ee80000000800 */
[----:B------:R-:W4:Y:S01]  /*0b30*/  LDS R5, [R5+0x30000] ;  /* 0x0300000005057984 */ /* 0x000f220000000800 */
[----:B------:R-:W-:-:S03]  /*0b40*/  NOP ;  /* 0x0000000000007918 */ /* 0x000fc60000000000 */
[----:B-1----:R1:W-:Y:S04]  /*0b50*/  STS [R8+0x30000], R10 ;  /* 0x0300000a08007388 */ /* 0x0023e80000000800 */
[----:B--2---:R2:W-:Y:S04]  /*0b60*/  STS [R4+0x30000], R9 ;  /* 0x0300000904007388 */ /* 0x0045e80000000800 */
[----:B---3--:R3:W-:Y:S01]  /*0b70*/  STS [R6+0x30000], R7 ;  /* 0x0300000706007388 */ /* 0x0087e20000000800 */
[----:B-1----:R-:W-:Y:S01]  /*0b80*/  LEA R10, R22, R3, 0x2 ;  /* 0x00000003160a7211 */ /* 0x002fe200078e10ff */
[----:B------:R-:W-:-:S02]  /*0b90*/  IMAD R8, R21, 0x4, R3 ;  /* 0x0000000415087824 */ /* 0x000fc400078e0203 */
[----:B--2---:R-:W-:Y:S01]  /*0ba0*/  IMAD R4, R17, 0x4, R11 ;  /* 0x0000000411047824 */ /* 0x004fe200078e020b */
[----:B---3--:R-:W-:-:S04]  /*0bb0*/  LEA R6, R20, R3, 0x2 ;  /* 0x0000000314067211 */ /* 0x008fc800078e10ff */
[----:B----4-:R1:W-:Y:S04]  /*0bc0*/  STS [R4+0x30000], R5 ;  /* 0x0300000504007388 */ /* 0x0103e80000000800 */
[----:B------:R-:W2:Y:S04]  /*0bd0*/  LDS R13, [R14+0x30800] ;  /* 0x030800000e0d7984 */ /* 0x000ea80000000800 */
[----:B------:R-:W3:Y:S04]  /*0be0*/  LDS R11, [R12+0x30800] ;  /* 0x030800000c0b7984 */ /* 0x000ee80000000800 */
[----:B------:R-:W4:Y:S04]  /*0bf0*/  LDS R9, [R10+0x30800] ;  /* 0x030800000a097984 */ /* 0x000f280000000800 */
[----:B------:R-:W5:Y:S01]  /*0c00*/  LDS R7, [R8+0x30800] ;  /* 0x0308000008077984 */ /* 0x000f620000000800 */
[----:B------:R-:W-:Y:S01]  /*0c10*/  NOP ;  /* 0x0000000000007918 */ /* 0x000fe20000000000 */
[----:B-1----:R-:W-:Y:S01]  /*0c20*/  IMAD R5, R19, 0x4, R3 ;  /* 0x0000000413057824 */ /* 0x002fe200078e0203 */
[----:B------:R-:W-:-:S02]  /*0c30*/  LEA R4, R18, R3, 0x2 ;  /* 0x0000000312047211 */ /* 0x000fc400078e10ff */
[----:B------:R-:W-:Y:S01]  /*0c40*/  LEA R3, R17, R3, 0x2 ;  /* 0x0000000311037211 */ /* 0x000fe200078e10ff */
[----:B--2---:R-:W-:Y:S04]  /*0c50*/  STS [R6+0x30800], R13 ;  /* 0x0308000d06007388 */ /* 0x004fe80000000800 */
[----:B---3--:R-:W-:Y:S04]  /*0c60*/  STS [R5+0x30800], R11 ;  /* 0x0308000b05007388 */ /* 0x008fe80000000800 */
[----:B----4-:R-:W-:Y:S04]  /*0c70*/  STS [R4+0x30800], R9 ;  /* 0x0308000904007388 */ /* 0x010fe80000000800 */
[----:B-----5:R-:W-:Y:S04]  /*0c80*/  STS [R3+0x30800], R7 ;  /* 0x0308000703007388 */ /* 0x020fe80000000800 */
[----:B------:R-:W1:Y:S04]  /*0c90*/  LDS R14, [R14+0x30a00] ;  /* 0x030a00000e0e7984 */ /* 0x000e680000000800 */
[----:B------:R-:W2:Y:S04]  /*0ca0*/  LDS R12, [R12+0x30a00] ;  /* 0x030a00000c0c7984 */ /* 0x000ea80000000800 */
[----:B------:R-:W3:Y:S04]  /*0cb0*/  LDS R10, [R10+0x30a00] ;  /* 0x030a00000a0a7984 */ /* 0x000ee80000000800 */
[----:B------:R-:W4:Y:S01]  /*0cc0*/  LDS R8, [R8+0x30a00] ;  /* 0x030a000008087984 */ /* 0x000f220000000800 */
[----:B------:R-:W-:-:S03]  /*0cd0*/  NOP ;  /* 0x0000000000007918 */ /* 0x000fc60000000000 */
[----:B-1----:R1:W-:Y:S04]  /*0ce0*/  STS [R6+0x30a00], R14 ;  /* 0x030a000e06007388 */ /* 0x0023e80000000800 */
[----:B--2---:R1:W-:Y:S04]  /*0cf0*/  STS [R5+0x30a00], R12 ;  /* 0x030a000c05007388 */ /* 0x0043e80000000800 */
[----:B---3--:R1:W-:Y:S04]  /*0d00*/  STS [R4+0x30a00], R10 ;  /* 0x030a000a04007388 */ /* 0x0083e80000000800 */
[----:B----4-:R1:W-:Y:S01]  /*0d10*/  STS [R3+0x30a00], R8 ;  /* 0x030a000803007388 */ /* 0x0103e20000000800 */
[----:B------:R2:W-:Y:S06]  /*0d20*/  MEMBAR.ALL.CTA ;  /* 0x0000000000007992 */ /* 0x0005ec0000008000 */
[----:B--2---:R-:W2:Y:S02]  /*0d30*/  FENCE.VIEW.ASYNC.S ;  /* 0x00000000000073c6 */ /* 0x004ea40000000000 */
.L_x_15:
[C---:B------:R-:W-:Y:S01]  /*0d40*/  ISETP.NE.AND P0, PT, R15.reuse, 0x3, PT ;  /* 0x000000030f00780c */ /* 0x040fe20003f05270 */
[----:B------:R-:W-:Y:S01]  /*0d50*/  VIADD R15, R15, 0x1 ;  /* 0x000000010f0f7836 */ /* 0x000fe20000000000 */
[----:B------:R-:W-:Y:S01]  /*0d60*/  UIADD3 UR4, UPT, UPT, UR4, 0x1, URZ ;  /* 0x0000000104047890 */ /* 0x000fe2000fffe0ff */
[----:B-1----:R-:W-:-:S03]  /*0d70*/  VIADD R2, R2, 0x31840 ;  /* 0x0003184002027836 */ /* 0x002fc60000000000 */
[----:B------:R-:W-:Y:S01]  /*0d80*/  SEL R15, R15, RZ, P0 ;  /* 0x000000ff0f0f7207 */ /* 0x000fe20000000000 */
[----:B------:R-:W-:Y:S01]  /*0d90*/  UISETP.NE.AND UP0, UPT, UR4, 0x38, UPT ;  /* 0x000000380400788c */ /* 0x000fe2000bf05270 */
[----:B------:R-:W-:Y:S02]  /*0da0*/  PRMT R2, RZ, 0x654, R2 ;  /* 0x00000654ff027816 */ /* 0x000fe40000000002 */
[----:B------:R-:W-:Y:S02]  /*0db0*/  ISETP.NE.AND P0, PT, R15, RZ, PT ;  /* 0x000000ff0f00720c */ /* 0x000fe40003f05270 */
[----:B--2---:R1:W-:Y:S02]  /*0dc0*/  SYNCS.ARRIVE.TRANS64.RED.A1T0 RZ, [R2+URZ], RZ ;  /* 0x000000ff02ff79a7 */ /* 0x0043e400081004ff */
[----:B-1----:R-:W-:-:S04]  /*0dd0*/  SEL R2, RZ, 0x1, P0 ;  /* 0x00000001ff027807 */ /* 0x002fc80000000000 */
[----:B------:R-:W-:Y:S01]  /*0de0*/  LOP3.LUT R16, R16, R2, RZ, 0x3c, !PT ;  /* 0x0000000210107212 */ /* 0x000fe200078e3cff */
[----:B------:R-:W-:Y:S06]  /*0df0*/  BRA.U UP0, `(.L_x_16) ;  /* 0xfffffff900fc7547 */ /* 0x000fec000b83ffff */
[----:B------:R-:W-:-:S13]  /*0e00*/  ISETP.NE.AND P0, PT, R25, UR5, PT ;  /* 0x0000000519007c0c */ /* 0x000fda000bf05270 */
[----:B------:R-:W-:Y:S05]  /*0e10*/  @!P0 EXIT ;  /* 0x000000000000894d */ /* 0x000fea0003800000 */
[----:B------:R-:W-:Y:S01]  /*0e20*/  UIADD3 UR5, UPT, UPT, UR5, 0x1, URZ ;  /* 0x0000000105057890 */ /* 0x000fe2000fffe0ff */
[----:B------:R-:W-:Y:S05]  /*0e30*/  BRA `(.L_x_17) ;  /* 0xfffffff800dc7947 */ /* 0x000fea000383ffff */
.L_x_12:
[----:B-1----:R-:W-:-:S09]  /*0e40*/  UISETP.NE.AND UP0, UPT, UR5, URZ, UPT ;  /* 0x000000ff0500728c */ /* 0x002fd2000bf05270 */
[----:B------:R-:W-:Y:S05]  /*0e50*/  BRA.U UP0, `(.L_x_13) ;  /* 0x00000015001c7547 */ /* 0x000fea000b800000 */
[----:B------:R-:W1:Y:S01]  /*0e60*/  S2UR UR4, SR_CTAID.X ;  /* 0x00000000000479c3 */ /* 0x000e620000002500 */
[----:B------:R-:W-:Y:S02]  /*0e70*/  UMOV UR8, 0x400 ;  /* 0x0000040000087882 */ /* 0x000fe40000000000 */
[----:B------:R-:W-:-:S04]  /*0e80*/  ULEA UR8, UR5, UR8, 0x18 ;  /* 0x0000000805087291 */ /* 0x000fc8000f8ec0ff */
[----:B------:R-:W-:Y:S02]  /*0e90*/  UIADD3 UR5, UPT, UPT, UR8, 0x18000, URZ ;  /* 0x0001800008057890 */ /* 0x000fe4000fffe0ff */
[----:B------:R-:W-:Y:S02]  /*0ea0*/  UIADD3 UR6, UPT, UPT, UR8, 0x8000, URZ ;  /* 0x0000800008067890 */ /* 0x000fe4000fffe0ff */
[----:B------:R-:W-:Y:S02]  /*0eb0*/  USHF.R.U32.HI UR5, URZ, 0x4, UR5 ;  /* 0x00000004ff057899 */ /* 0x000fe40008011605 */
[----:B------:R-:W-:Y:S02]  /*0ec0*/  USHF.R.U32.HI UR6, URZ, 0x4, UR6 ;  /* 0x00000004ff067899 */ /* 0x000fe40008011606 */
[----:B------:R-:W-:Y:S01]  /*0ed0*/  ULOP3.LUT UR5, UR5, 0x3fc0, URZ, 0xc0, !UPT ;  /* 0x00003fc005057892 */ /* 0x000fe2000f8ec0ff */
[----:B-1----:R-:W-:-:S13]  /*0ee0*/  ISETP.LE.U32.AND P0, PT, R2, UR4, PT ;  /* 0x0000000402007c0c */ /* 0x002fda000bf03070 */
[----:B------:R-:W-:Y:S05]  /*0ef0*/  @P0 EXIT ;  /* 0x000000000000094d */ /* 0x000fea0003800000 */
[----:B------:R-:W-:Y:S01]  /*0f00*/  ULOP3.LUT UR4, URZ, UR4, URZ, 0x33, !UPT ;  /* 0x00000004ff047292 */ /* 0x000fe2000f8e33ff */
[----:B------:R-:W-:Y:S01]  /*0f10*/  IMAD.U32 R5, RZ, RZ, UR5 ;  /* 0x00000005ff057e24 */ /* 0x000fe2000f8e00ff */
[----:B------:R-:W-:Y:S01]  /*0f20*/  ULOP3.LUT UR6, UR6, 0x3fc0, URZ, 0xc0, !UPT ;  /* 0x00003fc006067892 */ /* 0x000fe2000f8ec0ff */
[C---:B------:R-:W-:Y:S01]  /*0f30*/  ISETP.GE.U32.AND P0, PT, R21.reuse, 0x4, PT ;  /* 0x000000041500780c */ /* 0x040fe20003f06070 */
[----:B------:R-:W-:Y:S01]  /*0f40*/  IMAD.MOV.U32 R4, RZ, RZ, RZ ;  /* 0x000000ffff047224 */ /* 0x000fe200078e00ff */
[----:B------:R-:W-:Y:S01]  /*0f50*/  UMOV UR17, URZ ;  /* 0x000000ff00117c82 */ /* 0x000fe20008000000 */
[----:B------:R-:W-:Y:S01]  /*0f60*/  VIADD R3, R2, UR4 ;  /* 0x0000000402037c36 */ /* 0x000fe20008000000 */
[----:B------:R-:W-:Y:S01]  /*0f70*/  UMOV UR15, URZ ;  /* 0x000000ff000f7c82 */ /* 0x000fe20008000000 */
[C---:B------:R-:W-:Y:S01]  /*0f80*/  IMAD R5, R21.reuse, 0x600, R5 ;  /* 0x0000060015057824 */ /* 0x040fe200078e0205 */
[----:B------:R-:W-:Y:S01]  /*0f90*/  LEA R6, R21, UR6, 0xa ;  /* 0x0000000615067c11 */ /* 0x000fe2000f8e50ff */
[----:B------:R-:W-:Y:S01]  /*0fa0*/  IMAD.HI.U32 R3, R3, 0x36406c81, RZ ;  /* 0x36406c8103037827 */ /* 0x000fe200078e00ff */
[----:B------:R-:W-:Y:S01]  /*0fb0*/  UMOV UR6, 0x180 ;  /* 0x0000018000067882 */ /* 0x000fe20000000000 */
[----:B------:R-:W-:Y:S01]  /*0fc0*/  UMOV UR7, 0x184 ;  /* 0x0000018400077882 */ /* 0x000fe20000000000 */
[----:B------:R-:W-:Y:S01]  /*0fd0*/  SEL R6, R6, RZ, !P0 ;  /* 0x000000ff06067207 */ /* 0x000fe20004000000 */
[----:B------:R-:W-:Y:S01]  /*0fe0*/  UMOV UR4, 0x180 ;  /* 0x0000018000047882 */ /* 0x000fe20000000000 */
[----:B------:R-:W-:Y:S01]  /*0ff0*/  SEL R5, R5, RZ, !P0 ;  /* 0x000000ff05057207 */ /* 0x000fe20004000000 */
[----:B------:R-:W-:Y:S01]  /*1000*/  UMOV UR5, 0x184 ;  /* 0x0000018400057882 */ /* 0x000fe20000000000 */
[----:B------:R-:W-:-:S07]  /*1010*/  SHF.R.U32.HI R3, RZ, 0x5, R3 ;  /* 0x00000005ff037819 */ /* 0x000fce0000011603 */
.L_x_24:
[----:B------:R-:W-:Y:S02]  /*1020*/  USHF.R.U32.HI UR10, URZ, 0x1, UR17 ;  /* 0x00000001ff0a7899 */ /* 0x000fe40008011611 */
[----:B------:R-:W-:Y:S02]  /*1030*/  USHF.L.U32 UR9, UR17, 0x3, URZ ;  /* 0x0000000311097899 */ /* 0x000fe400080006ff */
[----:B------:R-:W-:Y:S02]  /*1040*/  ULOP3.LUT UR10, UR10, 0x1, URZ, 0xc, !UPT ;  /* 0x000000010a0a7892 */ /* 0x000fe4000f8e0cff */
[----:B------:R-:W-:Y:S02]  /*1050*/  ULOP3.LUT UR9, UR9, 0x8, URZ, 0xc0, !UPT ;  /* 0x0000000809097892 */ /* 0x000fe4000f8ec0ff */
[----:B------:R-:W-:Y:S02]  /*1060*/  USHF.L.U32 UR10, UR10, 0x1f, URZ ;  /* 0x0000001f0a0a7899 */ /* 0x000fe400080006ff */
[----:B------:R-:W-:-:S02]  /*1070*/  ULOP3.LUT UR12, UR17, 0x1, URZ, 0xc0, !UPT ;  /* 0x00000001110c7892 */ /* 0x000fc4000f8ec0ff */
[----:B------:R-:W-:Y:S01]  /*1080*/  MOV R0, UR9 ;  /* 0x0000000900007c02 */ /* 0x000fe20008000f00 */
[----:B------:R-:W-:Y:S01]  /*1090*/  UIADD3 UR9, UPT, UPT, UR8, UR9, URZ ;  /* 0x0000000908097290 */ /* 0x000fe2000fffe0ff */
[----:B------:R-:W-:Y:S01]  /*10a0*/  MOV R2, UR10 ;  /* 0x0000000a00027c02 */ /* 0x000fe20008000f00 */
[----:B------:R-:W-:Y:S02]  /*10b0*/  UIMAD UR12, UR12, 0xc0, URZ ;  /* 0x000000c00c0c78a4 */ /* 0x000fe4000f8e02ff */
[----:B------:R-:W-:Y:S01]  /*10c0*/  UIADD3 UR11, UPT, UPT, UR9, 0x31860, URZ ;  /* 0x00031860090b7890 */ /* 0x000fe2000fffe0ff */
[----:B------:R-:W1:Y:S02]  /*10d0*/  SYNCS.PHASECHK.TRANS64.TRYWAIT P0, [R0+UR8+0x31870], R2 ;  /* 0x03187002000075a7 */ /* 0x000e640008001108 */
[----:B-1----:R-:W-:Y:S09]  /*10e0*/  @!P0 BRA `(.L_x_18) ;  /* 0x0000002800ac8947 */ /* 0x002ff20003800000 */
.L_x_50:
[----:B------:R-:W-:Y:S01]  /*10f0*/  NOP ;  /* 0x0000000000007918 */ /* 0x000fe20000000000 */
[----:B------:R-:W-:-:S05]  /*1100*/  UMOV UR16, URZ ;  /* 0x000000ff00107c82 */ /* 0x000fca0008000000 */
.L_x_23:
[----:B------:R-:W-:Y:S01]  /*1110*/  ULEA UR10, UR15, UR8, 0x3 ;  /* 0x000000080f0a7291 */ /* 0x000fe2000f8e18ff */
[----:B-1----:R-:W-:Y:S01]  /*1120*/  SHF.L.U32 R9, R4, 0x1f, RZ ;  /* 0x0000001f04097819 */ /* 0x002fe200000006ff */
[----:B------:R-:W-:Y:S01]  /*1130*/  ULOP3.LUT UP0, UR14, UR16, 0x2, URZ, 0xc0, !UPT ;  /* 0x00000002100e7892 */ /* 0x000fe2000f80c0ff */
[----:B------:R-:W-:Y:S06]  /*1140*/  MOV R0, UR15 ;  /* 0x0000000f00007c02 */ /* 0x000fec0008000f00 */
[----:B------:R-:W1:Y:S02]  /*1150*/  SYNCS.PHASECHK.TRANS64.TRYWAIT P0, [UR10+0x31840], R9 ;  /* 0x03184009ff0075a7 */ /* 0x000e64000800110a */
[----:B-12---:R-:W-:Y:S05]  /*1160*/  @!P0 BRA `(.L_x_19) ;  /* 0x0000002800ac8947 */ /* 0x006fea0003800000 */
.L_x_52:
[----:B------:R-:W-:Y:S01]  /*1170*/  NOP ;  /* 0x0000000000007918 */ /* 0x000fe20000000000 */
[----:B------:R-:W-:Y:S05]  /*1180*/  BRA.U UP0, `(.L_x_20) ;  /* 0x0000000100487547 */ /* 0x000fea000b800000 */
[----:B------:R-:W-:Y:S02]  /*1190*/  ULEA UR22, UR15, UR8, 0x9 ;  /* 0x000000080f167291 */ /* 0x000fe4000f8e48ff */
[----:B------:R-:W-:Y:S02]  /*11a0*/  ULEA UR9, UR15, UR8, 0xa ;  /* 0x000000080f097291 */ /* 0x000fe4000f8e50ff */
[----:B------:R-:W-:Y:S02]  /*11b0*/  UIADD3 UR22, UPT, UPT, UR22, 0x30000, URZ ;  /* 0x0003000016167890 */ /* 0x000fe4000fffe0ff */
[----:B------:R-:W-:Y:S02]  /*11c0*/  UIADD3 UR13, UPT, UPT, UR9, 0x30800, URZ ;  /* 0x00030800090d7890 */ /* 0x000fe4000fffe0ff */
[----:B------:R-:W-:Y:S02]  /*11d0*/  UIADD3 UR9, UPT, UPT, UR9, 0x30a00, URZ ;  /* 0x00030a0009097890 */ /* 0x000fe4000fffe0ff */
[----:B------:R-:W-:Y:S02]  /*11e0*/  USHF.R.U32.HI UR22, URZ, 0x4, UR22 ;  /* 0x00000004ff167899 */ /* 0x000fe40008011616 */
[----:B------:R-:W-:Y:S02]  /*11f0*/  USHF.R.U32.HI UR13, URZ, 0x4, UR13 ;  /* 0x00000004ff0d7899 */ /* 0x000fe4000801160d */
[----:B------:R-:W-:Y:S02]  /*1200*/  USHF.R.U32.HI UR9, URZ, 0x4, UR9 ;  /* 0x00000004ff097899 */ /* 0x000fe40008011609 */
[----:B------:R-:W-:Y:S02]  /*1210*/  ULOP3.LUT UR18, UR22, 0x3fe0, URZ, 0xc0, !UPT ;  /* 0x00003fe016127892 */ /* 0x000fe4000f8ec0ff */
[----:B------:R-:W-:Y:S02]  /*1220*/  ULOP3.LUT UR20, UR13, 0x3fc0, URZ, 0xc0, !UPT ;  /* 0x00003fc00d147892 */ /* 0x000fe4000f8ec0ff */
[----:B------:R-:W-:Y:S01]  /*1230*/  ULOP3.LUT UR22, UR9, 0x3fe0, URZ, 0xc0, !UPT ;  /* 0x00003fe009167892 */ /* 0x000fe2000f8ec0ff */
[----:B------:R-:W-:Y:S01]  /*1240*/  UMOV UR19, 0x4008 ;  /* 0x0000400800137882 */ /* 0x000fe20000000000 */
[----:B------:R-:W-:Y:S01]  /*1250*/  UMOV UR21, 0x4008 ;  /* 0x0000400800157882 */ /* 0x000fe20000000000 */
[----:B------:R-:W-:Y:S02]  /*1260*/  UMOV UR23, 0x4008 ;  /* 0x0000400800177882 */ /* 0x000fe40000000000 */
[----:B------:R2:W-:Y:S02]  /*1270*/  UTCCP.T.S.4x32dp128bit tmem[0x180], gdesc[UR18] ;  /* 0x00018012ff0079e7 */ /* 0x0005e40009100000 */
[----:B------:R2:W-:Y:S02]  /*1280*/  UTCCP.T.S.4x32dp128bit tmem[0x184], gdesc[UR20] ;  /* 0x00018414ff0079e7 */ /* 0x0005e40009100000 */
[----:B------:R2:W-:Y:S01]  /*1290*/  UTCCP.T.S.4x32dp128bit tmem[0x188], gdesc[UR22] ;  /* 0x00018816ff0079e7 */ /* 0x0005e20009100000 */
[----:B------:R-:W-:Y:S02]  /*12a0*/  NOP ;  /* 0x0000000000007918 */ /* 0x000fe40000000000 */
.L_x_20:
[----:B------:R-:W-:Y:S01]  /*12b0*/  UISETP.NE.AND UP0, UPT, UR15, 0x3, UPT ;  /* 0x000000030f00788c */ /* 0x000fe2000bf05270 */
[----:B-1----:R-:W-:Y:S01]  /*12c0*/  SHFL.IDX PT, R2, R6, R0, 0x1f ;  /* 0x00001f0006027589 */ /* 0x002fe200000e0000 */
[----:B------:R-:W-:Y:S01]  /*12d0*/  UIADD3 UR9, UPT, UPT, UR15, 0x1, URZ ;  /* 0x000000010f097890 */ /* 0x000fe2000fffe0ff */
[----:B------:R-:W-:Y:S03]  /*12e0*/  NOP ;  /* 0x0000000000007918 */ /* 0x000fe60000000000 */
[----:B------:R-:W-:Y:S03]  /*12f0*/  USEL UR9, UR9, URZ, UP0 ;  /* 0x000000ff09097287 */ /* 0x000fe60008000000 */
[----:B------:R-:W1:Y:S01]  /*1300*/  SHFL.IDX PT, R0, R5, R0, 0x1f ;  /* 0x00001f0005007589 */ /* 0x000e6200000e0000 */
[----:B------:R-:W-:Y:S02]  /*1310*/  USHF.L.U32 UR15, UR14, 0x4, URZ ;  /* 0x000000040e0f7899 */ /* 0x000fe400080006ff */
[----:B------:R-:W-:Y:S02]  /*1320*/  ULEA UR13, UR9, UR8, 0x3 ;  /* 0x00000008090d7291 */ /* 0x000fe4000f8e18ff */
[----:B------:R-:W-:Y:S01]  /*1330*/  ULEA UR14, UR14, 0x8b0, 0xd ;  /* 0x000008b00e0e7891 */ /* 0x000fe2000f8e68ff */
[----:B------:R-:W-:Y:S01]  /*1340*/  ISETP.NE.AND P0, PT, RZ, UR9, PT ;  /* 0x00000009ff007c0c */ /* 0x000fe2000bf05270 */
[----:B------:R-:W-:Y:S02]  /*1350*/  UISETP.NE.AND UP0, UPT, UR16, URZ, UPT ;  /* 0x000000ff1000728c */ /* 0x000fe4000bf05270 */
[----:B------:R-:W-:Y:S02]  /*1360*/  UPRMT UR15, UR15, 0x5410, UR14 ;  /* 0x000054100f0f7896 */ /* 0x000fe4000800000e */
[----:B------:R-:W-:Y:S01]  /*1370*/  UIADD3 UR10, UPT, UPT, UR10, 0x31820, URZ ;  /* 0x000318200a0a7890 */ /* 0x000fe2000fffe0ff */
[----:B------:R-:W-:Y:S01]  /*1380*/  UMOV UR14, URZ ;  /* 0x000000ff000e7c82 */ /* 0x000fe20008000000 */
[----:B--2---:R-:W-:Y:S01]  /*1390*/  UMOV UR21, 0x40004040 ;  /* 0x4000404000157882 */ /* 0x004fe20000000000 */
[----:B------:R-:W-:Y:S01]  /*13a0*/  UMOV UR19, 0x40004040 ;  /* 0x4000404000137882 */ /* 0x000fe20000000000 */
[----:B------:R-:W-:Y:S01]  /*13b0*/  UMOV UR25, 0x40004040 ;  /* 0x4000404000197882 */ /* 0x000fe20000000000 */
[----:B------:R-:W-:Y:S01]  /*13c0*/  UMOV UR23, 0x40004040 ;  /* 0x4000404000177882 */ /* 0x000fe20000000000 */
[----:B------:R-:W-:Y:S01]  /*13d0*/  UMOV UR29, 0x40004040 ;  /* 0x40004040001d7882 */ /* 0x000fe20000000000 */
[----:B------:R-:W-:Y:S01]  /*13e0*/  UMOV UR27, 0x40004040 ;  /* 0x40004040001b7882 */ /* 0x000fe20000000000 */
[----:B------:R-:W-:Y:S01]  /*13f0*/  UMOV UR33, 0x40004040 ;  /* 0x4000404000217882 */ /* 0x000fe20000000000 */
[----:B------:R-:W-:Y:S01]  /*1400*/  UMOV UR31, 0x40004040 ;  /* 0x40004040001f7882 */ /* 0x000fe20000000000 */
[----:B-1----:R-:W-:Y:S02]  /*1410*/  R2UR UR18, R0 ;  /* 0x00000000001272ca */ /* 0x002fe400000e0000 */
[----:B------:R-:W-:Y:S02]  /*1420*/  R2UR UR20, R2 ;  /* 0x00000000021472ca */ /* 0x000fe400000e0000 */
[----:B------:R-:W-:Y:S04]  /*1430*/  SEL R0, RZ, 0x1, P0 ;  /* 0x00000001ff007807 */ /* 0x000fe80000000000 */
[----:B------:R-:W-:Y:S01]  /*1440*/  LOP3.LUT R4, R4, R0, RZ, 0x3c, !PT ;  /* 0x0000000004047212 */ /* 0x000fe200078e3cff */
[----:B------:R-:W-:Y:S04]  /*1450*/  IMAD.U32 R0, RZ, RZ, UR9 ;  /* 0x00000009ff007e24 */ /* 0x000fe8000f8e00ff */
[----:B------:R-:W-:Y:S01]  /*1460*/  UIADD3 UR22, UPT, UPT, UR18, 0x2, URZ ;  /* 0x0000000212167890 */ /* 0x000fe2000fffe0ff */
[----:B------:R-:W-:Y:S01]  /*1470*/  IMAD.U32 R9, R4, -0x80000000, RZ ;  /* 0x8000000004097824 */ /* 0x000fe200078e00ff */
[----:B------:R-:W-:Y:S01]  /*1480*/  UIADD3 UR24, UPT, UPT, UR20, 0x2, URZ ;  /* 0x0000000214187890 */ /* 0x000fe2000fffe0ff */
[----:B------:R1:W-:Y:S01]  /*1490*/  UTCQMMA gdesc[UR20], gdesc[UR18], tmem[UR12], tmem[UR14], idesc[UR15], tmem[UR6], UP0 ;  /* 0x00060e1214007dea */ /* 0x0003e2000800030c */
[----:B------:R-:W-:Y:S02]  /*14a0*/  UIADD3 UR28, UPT, UPT, UR20, 0x4, URZ ;  /* 0x00000004141c7890 */ /* 0x000fe4000fffe0ff */
[----:B------:R-:W-:Y:S02]  /*14b0*/  UIADD3 UR26, UPT, UPT, UR18, 0x4, URZ ;  /* 0x00000004121a7890 */ /* 0x000fe4000fffe0ff */
[----:B------:R-:W-:Y:S02]  /*14c0*/  UIADD3 UR32, UPT, UPT, UR20, 0x6, URZ ;  /* 0x0000000614207890 */ /* 0x000fe4000fffe0ff */
[----:B------:R-:W-:Y:S01]  /*14d0*/  UIADD3 UR30, UPT, UPT, UR18, 0x6, URZ ;  /* 0x00000006121e7890 */ /* 0x000fe2000fffe0ff */
[----:B------:R1:W-:Y:S04]  /*14e0*/  UTCQMMA gdesc[UR24], gdesc[UR22], tmem[UR12], tmem[UR14], idesc[UR15], tmem[UR6], UPT ;  /* 0x00060e1618007dea */ /* 0x0003e8000b80030c */
[----:B------:R1:W-:Y:S04]  /*14f0*/  UTCQMMA gdesc[UR28], gdesc[UR26], tmem[UR12], tmem[UR14], idesc[UR15], tmem[UR6], UPT ;  /* 0x00060e1a1c007dea */ /* 0x0003e8000b80030c */
[----:B------:R1:W-:Y:S01]  /*1500*/  UTCQMMA gdesc[UR32], gdesc[UR30], tmem[UR12], tmem[UR14], idesc[UR15], tmem[UR6], UPT ;  /* 0x00060e1e20007dea */ /* 0x0003e2000b80030c */
[----:B------:R1:W-:Y:S01]  /*1510*/  UTCBAR [UR10], URZ ;  /* 0x000000ff0a0073e9 */ /* 0x0003e200080000ff */
[----:B------:R-:W2:Y:S02]  /*1520*/  SYNCS.PHASECHK.TRANS64.TRYWAIT P0, [UR13+0x31840], R9 ;  /* 0x03184009ff0075a7 */ /* 0x000ea4000800110d */
[----:B-12---:R-:W-:Y:S05]  /*1530*/  @!P0 BRA `(.L_x_21) ;  /* 0x0000002400d48947 */ /* 0x006fea0003800000 */
.L_x_54:
[----:B------:R-:W-:Y:S01]  /*1540*/  UIADD3 UR10, UPT, UPT, UR16, 0x1, URZ ;  /* 0x00000001100a7890 */ /* 0x000fe2000fffe0ff */
[----:B-1----:R-:W1:Y:S01]  /*1550*/  SHFL.IDX PT, R2, R6, R0, 0x1f ;  /* 0x00001f0006027589 */ /* 0x002e6200000e0000 */
[----:B------:R-:W-:Y:S02]  /*1560*/  UIADD3 UR13, UPT, UPT, UR13, 0x31820, URZ ;  /* 0x000318200d0d7890 */ /* 0x000fe4000fffe0ff */
[----:B------:R-:W-:Y:S05]  /*1570*/  USHF.L.U32 UR14, UR10, 0xd, URZ ;  /* 0x0000000d0a0e7899 */ /* 0x000fea00080006ff */
[----:B------:R-:W2:Y:S01]  /*1580*/  SHFL.IDX PT, R0, R5, R0, 0x1f ;  /* 0x00001f0005007589 */ /* 0x000ea200000e0000 */
[----:B------:R-:W-:Y:S01]  /*1590*/  USHF.L.U32 UR15, UR10, 0x4, URZ ;  /* 0x000000040a0f7899 */ /* 0x000fe200080006ff */
[----:B------:R-:W-:Y:S01]  /*15a0*/  NOP ;  /* 0x0000000000007918 */ /* 0x000fe20000000000 */
[----:B------:R-:W-:Y:S01]  /*15b0*/  ULOP3.LUT UR14, UR14, 0x6000, URZ, 0xc0, !UPT ;  /* 0x000060000e0e7892 */ /* 0x000fe2000f8ec0ff */
[----:B------:R-:W-:Y:S01]  /*15c0*/  NOP ;  /* 0x0000000000007918 */ /* 0x000fe20000000000 */
[----:B------:R-:W-:Y:S02]  /*15d0*/  ULOP3.LUT UR15, UR15, 0x30, URZ, 0xc0, !UPT ;  /* 0x000000300f0f7892 */ /* 0x000fe4000f8ec0ff */
[----:B------:R-:W-:Y:S02]  /*15e0*/  ULOP3.LUT UR14, UR14, 0x8b0, URZ, 0xfc, !UPT ;  /* 0x000008b00e0e7892 */ /* 0x000fe4000f8efcff */
[----:B------:R-:W-:Y:S02]  /*15f0*/  UISETP.NE.AND UP0, UPT, UR10, 0x37, UPT ;  /* 0x000000370a00788c */ /* 0x000fe4000bf05270 */
[----:B------:R-:W-:Y:S01]  /*1600*/  UPRMT UR15, UR15, 0x5410, UR14 ;  /* 0x000054100f0f7896 */ /* 0x000fe2000800000e */
[----:B------:R-:W-:Y:S02]  /*1610*/  UMOV UR21, 0x40004040 ;  /* 0x4000404000157882 */ /* 0x000fe40000000000 */
[----:B------:R-:W-:Y:S01]  /*1620*/  UMOV UR14, URZ ;  /* 0x000000ff000e7c82 */ /* 0x000fe20008000000 */
[----:B------:R-:W-:Y:S01]  /*1630*/  UMOV UR19, 0x40004040 ;  /* 0x4000404000137882 */ /* 0x000fe20000000000 */
[----:B------:R-:W-:Y:S01]  /*1640*/  UMOV UR25, 0x40004040 ;  /* 0x4000404000197882 */ /* 0x000fe20000000000 */
[----:B------:R-:W-:Y:S01]  /*1650*/  UMOV UR23, 0x40004040 ;  /* 0x4000404000177882 */ /* 0x000fe20000000000 */
[----:B------:R-:W-:Y:S01]  /*1660*/  UMOV UR29, 0x40004040 ;  /* 0x40004040001d7882 */ /* 0x000fe20000000000 */
[----:B-1----:R-:W-:Y:S01]  /*1670*/  R2UR UR20, R2 ;  /* 0x00000000021472ca */ /* 0x002fe200000e0000 */
[----:B------:R-:W-:Y:S01]  /*1680*/  UMOV UR27, 0x40004040 ;  /* 0x40004040001b7882 */ /* 0x000fe20000000000 */
[----:B--2---:R-:W-:Y:S01]  /*1690*/  R2UR UR18, R0 ;  /* 0x00000000001272ca */ /* 0x004fe200000e0000 */
[----:B------:R-:W-:Y:S01]  /*16a0*/  UMOV UR33, 0x40004040 ;  /* 0x4000404000217882 */ /* 0x000fe20000000000 */
[----:B------:R-:W-:Y:S09]  /*16b0*/  UMOV UR31, 0x40004040 ;  /* 0x40004040001f7882 */ /* 0x000ff20000000000 */
[----:B------:R-:W-:Y:S02]  /*16c0*/  UIADD3 UR24, UPT, UPT, UR20, 0x2, URZ ;  /* 0x0000000214187890 */ /* 0x000fe4000fffe0ff */
[----:B------:R-:W-:Y:S01]  /*16d0*/  UIADD3 UR22, UPT, UPT, UR18, 0x2, URZ ;  /* 0x0000000212167890 */ /* 0x000fe2000fffe0ff */
[----:B------:R1:W-:Y:S01]  /*16e0*/  UTCQMMA gdesc[UR20], gdesc[UR18], tmem[UR12], tmem[UR14], idesc[UR15], tmem[UR4], UPT ;  /* 0x00040e1214007dea */ /* 0x0003e2000b80030c */
        /* <DEDUP_REMOVED lines=8> */
[----:B------:R-:W-:Y:S05]  /*1770*/  BRA.U UP0, `(.L_x_22) ;  /* 0x0000000100087547 */ /* 0x000fea000b800000 */
[----:B------:R2:W-:Y:S01]  /*1780*/  UTCBAR [UR11], URZ ;  /* 0x000000ff0b0073e9 */ /* 0x0005e200080000ff */
[----:B------:R-:W-:Y:S01]  /*1790*/  NOP ;  /* 0x0000000000007918 */ /* 0x000fe20000000000 */
.L_x_22:
[----:B------:R-:W-:Y:S02]  /*17a0*/  UISETP.NE.AND UP0, UPT, UR9, 0x3, UPT ;  /* 0x000000030900788c */ /* 0x000fe4000bf05270 */
[----:B------:R-:W-:Y:S02]  /*17b0*/  UIADD3 UR9, UPT, UPT, UR9, 0x1, URZ ;  /* 0x0000000109097890 */ /* 0x000fe4000fffe0ff */
[----:B------:R-:W-:Y:S02]  /*17c0*/  UIADD3 UR16, UPT, UPT, UR16, 0x2, URZ ;  /* 0x0000000210107890 */ /* 0x000fe4000fffe0ff */
[----:B-1----:R-:W-:Y:S02]  /*17d0*/  USEL UR15, UR9, URZ, UP0 ;  /* 0x000000ff090f7287 */ /* 0x002fe40008000000 */
[----:B------:R-:W-:Y:S04]  /*17e0*/  UISETP.NE.AND UP0, UPT, UR16, 0x38, UPT ;  /* 0x000000381000788c */ /* 0x000fe8000bf05270 */
[----:B------:R-:W-:Y:S04]  /*17f0*/  ISETP.NE.AND P0, PT, RZ, UR15, PT ;  /* 0x0000000fff007c0c */ /* 0x000fe8000bf05270 */
[----:B------:R-:W-:Y:S04]  /*1800*/  SEL R0, RZ, 0x1, P0 ;  /* 0x00000001ff007807 */ /* 0x000fe80000000000 */
[----:B------:R-:W-:Y:S01]  /*1810*/  LOP3.LUT R4, R4, R0, RZ, 0x3c, !PT ;  /* 0x0000000004047212 */ /* 0x000fe200078e3cff */
[----:B------:R-:W-:Y:S06]  /*1820*/  BRA.U UP0, `(.L_x_23) ;  /* 0xfffffff900387547 */ /* 0x000fec000b83ffff */
[----:B------:R-:W-:-:S13]  /*1830*/  ISETP.NE.AND P0, PT, R3, UR17, PT ;  /* 0x0000001103007c0c */ /* 0x000fda000bf05270 */
[----:B--2---:R-:W-:Y:S05]  /*1840*/  @!P0 EXIT ;  /* 0x000000000000894d */ /* 0x004fea0003800000 */
[----:B------:R-:W-:Y:S01]  /*1850*/  UIADD3 UR17, UPT, UPT, UR17, 0x1, URZ ;  /* 0x0000000111117890 */ /* 0x000fe2000fffe0ff */
[----:B------:R-:W-:Y:S11]  /*1860*/  BRA `(.L_x_24) ;  /* 0xfffffff400ec7947 */ /* 0x000ff6000383ffff */
.L_x_11:
[----:B------:R-:W-:-:S13]  /*1870*/  ELECT P0, URZ, PT ;  /* 0x0000000000ff782f */ /* 0x000fda0003800000 */
[----:B------:R-:W-:Y:S05]  /*1880*/  @!P0 BRA `(.L_x_13) ;  /* 0x0000000800908947 */ /* 0x000fea0003800000 */
[----:B------:R-:W1:Y:S02]  /*1890*/  S2R R11, SR_CTAID.X ;  /* 0x00000000000b7919 */ /* 0x000e640000002500 */
[----:B-1----:R-:W-:-:S13]  /*18a0*/  ISETP.GE.U32.AND P0, PT, R11, R2, PT ;  /* 0x000000020b00720c */ /* 0x002fda0003f06070 */
[----:B------:R-:W-:Y:S05]  /*18b0*/  @P0 EXIT ;  /* 0x000000000000094d */ /* 0x000fea0003800000 */
[----:B------:R-:W1:Y:S01]  /*18c0*/  LDC.64 R14, c[0x0][0x348] ;  /* 0x0000d200ff0e7b82 */ /* 0x000e620000000a00 */
[----:B------:R-:W-:Y:S02]  /*18d0*/  LOP3.LUT R0, RZ, R11, RZ, 0x33, !PT ;  /* 0x0000000bff007212 */ /* 0x000fe400078e33ff */
[----:B------:R-:W-:-:S03]  /*18e0*/  CS2R R12, SRZ ;  /* 0x00000000000c7805 */ /* 0x000fc6000001ff00 */
[----:B------:R-:W-:Y:S02]  /*18f0*/  IMAD.IADD R0, R2, 0x1, R0 ;  /* 0x0000000102007824 */ /* 0x000fe400078e0200 */
[----:B------:R-:W2:Y:S02]  /*1900*/  LDC.64 R6, c[0x0][0x358] ;  /* 0x0000d600ff067b82 */ /* 0x000ea40000000a00 */
[----:B------:R-:W-:-:S04]  /*1910*/  IMAD.HI.U32 R10, R0, 0x36406c81, RZ ;  /* 0x36406c81000a7827 */ /* 0x000fc800078e00ff */
[----:B------:R-:W-:Y:S01]  /*1920*/  IMAD.MOV.U32 R0, RZ, RZ, R11 ;  /* 0x000000ffff007224 */ /* 0x000fe200078e000b */
[----:B------:R-:W-:-:S07]  /*1930*/  SHF.R.U32.HI R10, RZ, 0x5, R10 ;  /* 0x00000005ff0a7819 */ /* 0x000fce000001160a */
.L_x_30:
[----:B------:R-:W-:Y:S01]  /*1940*/  IMAD.HI.U32 R3, R0, -0x45d1745d, RZ ;  /* 0xba2e8ba300037827 */ /* 0x000fe200078e00ff */
[----:B------:R-:W-:-:S04]  /*1950*/  MOV R2, 0x19c0 ;  /* 0x000019c000027802 */ /* 0x000fc80000000f00 */
[----:B------:R-:W-:-:S05]  /*1960*/  SHF.R.U32.HI R3, RZ, 0x8, R3 ;  /* 0x00000008ff037819 */ /* 0x000fca0000011603 */
[C---:B------:R-:W-:Y:S02]  /*1970*/  IMAD R9, R3.reuse, -0x10, R20 ;  /* 0xfffffff003097824 */ /* 0x040fe400078e0214 */
[----:B------:R-:W-:-:S03]  /*1980*/  IMAD R0, R3, -0x160, R0 ;  /* 0xfffffea003007824 */ /* 0x000fc600078e0200 */
[----:B------:R-:W-:Y:S02]  /*1990*/  VIMNMX.U32 R9, PT, PT, R9, 0x10, PT ;  /* 0x0000001009097848 */ /* 0x000fe40003fe0000 */
[----:B-1----:R-:W-:Y:S02]  /*19a0*/  LOP3.LUT R5, R0, 0xffff, RZ, 0xc0, !PT ;  /* 0x0000ffff00057812 */ /* 0x002fe400078ec0ff */
[----:B-12---:R-:W-:Y:S05]  /*19b0*/  CALL.REL.NOINC `($__internal_3_$__cuda_sm20_div_u16) ;  /* 0x00000024007c7944 */ /* 0x006fea0003c00000 */
[----:B------:R-:W-:Y:S01]  /*19c0*/  PRMT R9, R9, 0x9910, RZ ;  /* 0x0000991009097816 */ /* 0x000fe200000000ff */
[----:B------:R-:W1:Y:S01]  /*19d0*/  S2R R8, SR_CgaCtaId ;  /* 0x0000000000087919 */ /* 0x000e620000008800 */
[----:B------:R-:W-:Y:S01]  /*19e0*/  PRMT R2, R40, 0x9910, RZ ;  /* 0x0000991028027816 */ /* 0x000fe200000000ff */
[----:B------:R-:W2:Y:S01]  /*19f0*/  LDC.64 R4, c[0x0][0x380] ;  /* 0x0000e000ff047b82 */ /* 0x000ea20000000a00 */
[----:B------:R-:W-:-:S03]  /*1a00*/  HFMA2 R16, -RZ, RZ, 0, 1.52587890625e-05 ;  /* 0x00000100ff107431 */ /* 0x000fc600000001ff */
[----:B------:R-:W-:Y:S01]  /*1a10*/  IMAD R2, R9, R2, RZ ;  /* 0x0000000209027224 */ /* 0x000fe200078e02ff */
[----:B------:R-:W-:-:S03]  /*1a20*/  LOP3.LUT R9, R40, 0xffff, RZ, 0xc0, !PT ;  /* 0x0000ffff28097812 */ /* 0x000fc600078ec0ff */
[----:B------:R-:W-:Y:S02]  /*1a30*/  IMAD.MOV R2, RZ, RZ, -R2 ;  /* 0x000000ffff027224 */ /* 0x000fe400078e0a02 */
[----:B------:R-:W-:-:S03]  /*1a40*/  IMAD R9, R9, 0xc0, RZ ;  /* 0x000000c009097824 */ /* 0x000fc600078e02ff */
[----:B------:R-:W-:-:S05]  /*1a50*/  PRMT R2, R2, 0x7710, RZ ;  /* 0x0000771002027816 */ /* 0x000fca00000000ff */
[----:B------:R-:W-:Y:S01]  /*1a60*/  IMAD.IADD R2, R0, 0x1, R2 ;  /* 0x0000000100027824 */ /* 0x000fe200078e0202 */
[----:B------:R-:W-:-:S04]  /*1a70*/  MOV R0, 0x400 ;  /* 0x0000040000007802 */ /* 0x000fc80000000f00 */
[----:B------:R-:W-:-:S05]  /*1a80*/  LOP3.LUT R2, R2, 0xffff, RZ, 0xc0, !PT ;  /* 0x0000ffff02027812 */ /* 0x000fca00078ec0ff */
[----:B------:R-:W-:Y:S01]  /*1a90*/  IMAD R2, R3, 0x10, R2 ;  /* 0x0000001003027824 */ /* 0x000fe200078e0202 */
[----:B-1----:R-:W-:Y:S01]  /*1aa0*/  LEA R8, R8, R0, 0x18 ;  /* 0x0000000008087211 */ /* 0x002fe200078ec0ff */
[----:B------:R-:W-:-:S03]  /*1ab0*/  IMAD.MOV.U32 R0, RZ, RZ, RZ ;  /* 0x000000ffff007224 */ /* 0x000fc600078e00ff */
[----:B------:R-:W-:-:S05]  /*1ac0*/  SHF.L.U32 R2, R2, 0x7, RZ ;  /* 0x0000000702027819 */ /* 0x000fca00000006ff */
[----:B--2---:R-:W-:-:S07]  /*1ad0*/  IMAD.WIDE.U32 R4, R2, 0x4, R4 ;  /* 0x0000000402047825 */ /* 0x004fce00078e0004 */
.L_x_29:
[----:B------:R-:W-:Y:S01]  /*1ae0*/  LOP3.LUT R12, R12, 0x1, RZ, 0x3c, !PT ;  /* 0x000000010c0c7812 */ /* 0x000fe200078e3cff */
[----:B------:R-:W-:Y:S05]  /*1af0*/  YIELD ;  /* 0x0000000000007946 */ /* 0x000fea0003800000 */
[----:B------:R-:W-:Y:S04]  /*1b00*/  SHF.L.U32 R3, R12, 0x1f, RZ ;  /* 0x0000001f0c037819 */ /* 0x000fe800000006ff */
[----:B-1----:R-:W1:Y:S02]  /*1b10*/  SYNCS.PHASECHK.TRANS64.TRYWAIT P0, [R8+URZ+0x31820], R3 ;  /* 0x03182003080075a7 */ /* 0x002e6400080011ff */
[----:B-12---:R-:W-:Y:S05]  /*1b20*/  @!P0 BRA `(.L_x_25) ;  /* 0x0000002000748947 */ /* 0x006fea0003800000 */
.L_x_56:
[----:B------:R-:W2:Y:S01]  /*1b30*/  LDCU.64 UR24, c[0x0][0x348] ;  /* 0x00006900ff1877ac */ /* 0x000ea20008000a00 */
[----:B------:R-:W-:Y:S01]  /*1b40*/  R2UR UR4, R6 ;  /* 0x00000000060472ca */ /* 0x000fe200000e0000 */
[----:B------:R-:W-:Y:S01]  /*1b50*/  IMAD.MOV.U32 R17, RZ, RZ, 0xa500 ;  /* 0x0000a500ff117424 */ /* 0x000fe200078e00ff */
[----:B------:R-:W-:Y:S01]  /*1b60*/  R2UR UR5, R7 ;  /* 0x00000000070572ca */ /* 0x000fe200000e0000 */
[----:B------:R-:W-:Y:S01]  /*1b70*/  UMOV UR6, 0x0 ;  /* 0x0000000000067882 */ /* 0x000fe20000000000 */
[----:B------:R-:W-:Y:S01]  /*1b80*/  R2UR UR19, R2 ;  /* 0x00000000021372ca */ /* 0x000fe200000e0000 */
[----:B------:R-:W-:Y:S01]  /*1b90*/  UMOV UR7, 0x10000000 ;  /* 0x1000000000077882 */ /* 0x000fe20000000000 */
[----:B------:R-:W-:Y:S02]  /*1ba0*/  R2UR UR15, R0 ;  /* 0x00000000000f72ca */ /* 0x000fe400000e0000 */
[----:B------:R-:W-:Y:S02]  /*1bb0*/  R2UR UR22, R9 ;  /* 0x00000000091672ca */ /* 0x000fe400000e0000 */
[C---:B------:R-:W-:Y:S02]  /*1bc0*/  IADD3 R22, P0, PT, R14.reuse, 0xc0, RZ ;  /* 0x000000c00e167810 */ /* 0x040fe40007f1e0ff */
[----:B------:R-:W-:Y:S02]  /*1bd0*/  IADD3 R24, P1, PT, R14, 0x40, RZ ;  /* 0x000000400e187810 */ /* 0x000fe40007f3e0ff */
[----:B------:R-:W-:Y:S01]  /*1be0*/  R2UR UR26, R22 ;  /* 0x00000000161a72ca */ /* 0x000fe200000e0000 */
[----:B------:R-:W3:Y:S01]  /*1bf0*/  LDG.E.CONSTANT R3, desc[UR4][R4.64] ;  /* 0x0000000404037981 */ /* 0x000ee2000c1e9900 */
[----:B------:R-:W-:Y:S01]  /*1c00*/  R2UR UR9, R8 ;  /* 0x00000000080972ca */ /* 0x000fe200000e0000 */
[--C-:B------:R-:W-:Y:S01]  /*1c10*/  IMAD.X R23, RZ, RZ, R15.reuse, P0 ;  /* 0x000000ffff177224 */ /* 0x100fe200000e060f */
[----:B------:R-:W-:Y:S01]  /*1c20*/  R2UR UR18, R16 ;  /* 0x00000000101272ca */ /* 0x000fe200000e0000 */
[----:B------:R-:W-:Y:S01]  /*1c30*/  IMAD.X R25, RZ, RZ, R15, P1 ;  /* 0x000000ffff197224 */ /* 0x000fe200008e060f */
[----:B------:R-:W-:Y:S01]  /*1c40*/  R2UR UR30, R24 ;  /* 0x00000000181e72ca */ /* 0x000fe200000e0000 */
[----:B------:R-:W-:Y:S01]  /*1c50*/  UMOV UR14, UR19 ;  /* 0x00000013000e7c82 */ /* 0x000fe20008000000 */
[----:B------:R-:W-:Y:S02]  /*1c60*/  R2UR UR27, R23 ;  /* 0x00000000171b72ca */ /* 0x000fe400000e0000 */
[----:B------:R-:W-:Y:S05]  /*1c70*/  R2UR UR31, R25 ;  /* 0x00000000191f72ca */ /* 0x000fea00000e0000 */
[----:B------:R-:W-:Y:S02]  /*1c80*/  UIADD3 UR17, UPT, UPT, UR9, 0x31800, URZ ;  /* 0x0003180009117890 */ /* 0x000fe4000fffe0ff */
[----:B------:R-:W-:Y:S02]  /*1c90*/  UIADD3 UR18, UPT, UPT, UR18, -0x100, URZ ;  /* 0xffffff0012127890 */ /* 0x000fe4000fffe0ff */
[----:B------:R-:W-:Y:S02]  /*1ca0*/  UIADD3 UR16, UPT, UPT, UR9, 0x8000, URZ ;  /* 0x0000800009107890 */ /* 0x000fe4000fffe0ff */
[----:B------:R-:W-:Y:S02]  /*1cb0*/  UIADD3 UR8, UPT, UPT, UR9, 0x18000, URZ ;  /* 0x0001800009087890 */ /* 0x000fe4000fffe0ff */
[----:B------:R-:W-:Y:S02]  /*1cc0*/  UIADD3 UR12, UPT, UPT, UR9, 0x30000, URZ ;  /* 0x00030000090c7890 */ /* 0x000fe4000fffe0ff */
[----:B------:R-:W-:Y:S01]  /*1cd0*/  UIADD3 UR20, UPT, UPT, UR9, 0x30800, URZ ;  /* 0x0003080009147890 */ /* 0x000fe2000fffe0ff */
[----:B------:R-:W-:Y:S02]  /*1ce0*/  UMOV UR10, UR18 ;  /* 0x00000012000a7c82 */ /* 0x000fe40008000000 */
[----:B------:R4:W-:Y:S01]  /*1cf0*/  UTMALDG.2D [UR16], [UR30], desc[UR6] ;  /* 0x000006101e0075b4 */ /* 0x0009e20008009000 */
[----:B------:R-:W-:Y:S01]  /*1d00*/  UMOV UR9, UR17 ;  /* 0x0000001100097c82 */ /* 0x000fe20008000000 */
[----:B------:R-:W-:Y:S01]  /*1d10*/  UMOV UR13, UR17 ;  /* 0x00000011000d7c82 */ /* 0x000fe20008000000 */
[----:B------:R-:W-:Y:S01]  /*1d20*/  UMOV UR21, UR17 ;  /* 0x0000001100157c82 */ /* 0x000fe20008000000 */
[C---:B-1-3--:R-:W-:Y:S01]  /*1d30*/  IMAD.SHL.U32 R19, R3.reuse, 0x1000, RZ ;  /* 0x0000100003137824 */ /* 0x04afe200078e00ff */
[C---:B------:R-:W-:Y:S01]  /*1d40*/  ISETP.GT.AND P0, PT, R3.reuse, RZ, PT ;  /* 0x000000ff0300720c */ /* 0x040fe20003f04270 */
[----:B--2---:R-:W-:Y:S01]  /*1d50*/  UIADD3 UR28, UP2, UPT, UR24, 0x140, URZ ;  /* 0x00000140181c7890 */ /* 0x004fe2000ff5e0ff */
[----:B------:R-:W-:Y:S01]  /*1d60*/  R2UR UR4, R3 ;  /* 0x00000000030472ca */ /* 0x000fe200000e0000 */
[----:B------:R-:W-:Y:S01]  /*1d70*/  UIADD3 UR24, UP1, UPT, UR24, 0x1c0, URZ ;  /* 0x000001c018187890 */ /* 0x000fe2000ff3e0ff */
[----:B------:R-:W-:Y:S01]  /*1d80*/  SEL R19, R19, RZ, P0 ;  /* 0x000000ff13137207 */ /* 0x000fe20000000000 */
[----:B------:R-:W-:Y:S01]  /*1d90*/  UIADD3.X UR29, UPT, UPT, URZ, UR25, URZ, UP2, !UPT ;  /* 0x00000019ff1d7290 */ /* 0x000fe200097fe4ff */
[----:B------:R-:W-:Y:S01]  /*1da0*/  IMAD.U32 R3, R12, -0x80000000, RZ ;  /* 0x800000000c037824 */ /* 0x000fe200078e00ff */
[----:B------:R-:W-:Y:S02]  /*1db0*/  UIADD3.X UR25, UPT, UPT, URZ, UR25, URZ, UP1, !UPT ;  /* 0x00000019ff197290 */ /* 0x000fe40008ffe4ff */
[----:B------:R-:W-:Y:S05]  /*1dc0*/  IMAD.IADD R19, R9, 0x1, R19 ;  /* 0x0000000109137824 */ /* 0x000fea00078e0213 */
[----:B------:R-:W-:Y:S01]  /*1dd0*/  R2UR UR11, R19 ;  /* 0x00000000130b72ca */ /* 0x000fe200000e0000 */
[----:B------:R-:W-:Y:S04]  /*1de0*/  UISETP.LT.AND UP0, UPT, URZ, UR4, UPT ;  /* 0x00000004ff00728c */ /* 0x000fe8000bf01270 */
[----:B------:R-:W-:Y:S04]  /*1df0*/  USEL UR4, URZ, UR4, !UP0 ;  /* 0x00000004ff047287 */ /* 0x000fe8000c000000 */
[----:B------:R-:W-:Y:S04]  /*1e00*/  UIMAD UR23, UR4, 0xe, UR15 ;  /* 0x0000000e041778a4 */ /* 0x000fe8000f8e020f */
[----:B------:R4:W-:Y:S01]  /*1e10*/  UTMALDG.2D [UR8], [UR26], desc[UR6] ;  /* 0x000006081a0075b4 */ /* 0x0009e20008009000 */
[----:B------:R4:W-:Y:S04]  /*1e20*/  UTMALDG.2D [UR12], [UR28], desc[UR6] ;  /* 0x0000060c1c0075b4 */ /* 0x0009e80008009000 */
[----:B------:R4:W-:Y:S01]  /*1e30*/  UTMALDG.2D [UR20], [UR24], desc[UR6] ;  /* 0x00000614180075b4 */ /* 0x0009e20008009000 */
[----:B------:R4:W-:Y:S01]  /*1e40*/  SYNCS.ARRIVE.TRANS64 RZ, [R8+URZ+0x31800], R17 ;  /* 0x0318001108ff79a7 */ /* 0x0009e200080000ff */
[----:B------:R-:W1:Y:S02]  /*1e50*/  SYNCS.PHASECHK.TRANS64.TRYWAIT P0, [R8+URZ+0x31828], R3 ;  /* 0x03182803080075a7 */ /* 0x000e6400080011ff */
[----:B-1--4-:R-:W-:Y:S05]  /*1e60*/  @!P0 BRA `(.L_x_26) ;  /* 0x0000001c00c08947 */ /* 0x012fea0003800000 */
.L_x_58:
[----:B------:R-:W-:Y:S01]  /*1e70*/  R2UR UR4, R8 ;  /* 0x00000000080472ca */ /* 0x000fe200000e0000 */
[----:B------:R-:W-:Y:S01]  /*1e80*/  UMOV UR14, 0x0 ;  /* 0x00000000000e7882 */ /* 0x000fe20000000000 */
[----:B------:R-:W-:Y:S01]  /*1e90*/  R2UR UR10, R16 ;  /* 0x00000000100a72ca */ /* 0x000fe200000e0000 */
[----:B------:R-:W-:Y:S01]  /*1ea0*/  UMOV UR15, 0x10000000 ;  /* 0x10000000000f7882 */ /* 0x000fe20000000000 */
[----:B------:R-:W-:Y:S01]  /*1eb0*/  R2UR UR16, R24 ;  /* 0x00000000181072ca */ /* 0x000fe200000e0000 */
[----:B------:R-:W-:Y:S01]  /*1ec0*/  IMAD.MOV.U32 R18, RZ, RZ, 0xa000 ;  /* 0x0000a000ff127424 */ /* 0x000fe200078e00ff */
[----:B------:R-:W-:Y:S02]  /*1ed0*/  R2UR UR17, R25 ;  /* 0x00000000191172ca */ /* 0x000fe400000e0000 */
[----:B------:R-:W-:Y:S02]  /*1ee0*/  R2UR UR11, R2 ;  /* 0x00000000020b72ca */ /* 0x000fe400000e0000 */
[----:B------:R-:W-:Y:S02]  /*1ef0*/  R2UR UR12, R22 ;  /* 0x00000000160c72ca */ /* 0x000fe400000e0000 */
[----:B------:R-:W-:Y:S01]  /*1f00*/  R2UR UR13, R23 ;  /* 0x00000000170d72ca */ /* 0x000fe200000e0000 */
[----:B------:R-:W-:Y:S01]  /*1f10*/  UIADD3 UR9, UPT, UPT, UR4, 0x31808, URZ ;  /* 0x0003180804097890 */ /* 0x000fe2000fffe0ff */
[----:B------:R-:W-:Y:S01]  /*1f20*/  R2UR UR7, R19 ;  /* 0x00000000130772ca */ /* 0x000fe200000e0000 */
[----:B------:R-:W-:Y:S02]  /*1f30*/  UIADD3 UR10, UPT, UPT, UR10, -0x80, URZ ;  /* 0xffffff800a0a7890 */ /* 0x000fe4000fffe0ff */
[----:B------:R-:W-:Y:S02]  /*1f40*/  UIADD3 UR8, UPT, UPT, UR4, 0xc000, URZ ;  /* 0x0000c00004087890 */ /* 0x000fe4000fffe0ff */
[----:B------:R-:W-:Y:S01]  /*1f50*/  UIADD3 UR4, UPT, UPT, UR4, 0x1e000, URZ ;  /* 0x0001e00004047890 */ /* 0x000fe2000fffe0ff */
[----:B------:R-:W-:Y:S02]  /*1f60*/  UMOV UR5, UR9 ;  /* 0x0000000900057c82 */ /* 0x000fe40008000000 */
[----:B------:R-:W-:Y:S04]  /*1f70*/  UMOV UR6, UR10 ;  /* 0x0000000a00067c82 */ /* 0x000fe80008000000 */
[----:B------:R2:W-:Y:S02]  /*1f80*/  UTMALDG.2D [UR8], [UR16], desc[UR14] ;  /* 0x00000e08100075b4 */ /* 0x0005e40008009000 */
[----:B------:R2:W-:Y:S01]  /*1f90*/  UTMALDG.2D [UR4], [UR12], desc[UR14] ;  /* 0x00000e040c0075b4 */ /* 0x0005e20008009000 */
[----:B------:R2:W-:Y:S01]  /*1fa0*/  SYNCS.ARRIVE.TRANS64 RZ, [R8+URZ+0x31808], R18 ;  /* 0x0318081208ff79a7 */ /* 0x0005e200080000ff */
[----:B------:R-:W3:Y:S02]  /*1fb0*/  SYNCS.PHASECHK.TRANS64.TRYWAIT P0, [R8+URZ+0x31830], R3 ;  /* 0x03183003080075a7 */ /* 0x000ee400080011ff */
[----:B--23--:R-:W-:Y:S05]  /*1fc0*/  @!P0 BRA `(.L_x_27) ;  /* 0x0000001c00848947 */ /* 0x00cfea0003800000 */
.L_x_60:
[----:B------:R-:W-:Y:S01]  /*1fd0*/  R2UR UR4, R8 ;  /* 0x00000000080472ca */ /* 0x000fe200000e0000 */
[----:B------:R-:W-:Y:S01]  /*1fe0*/  UMOV UR14, 0x0 ;  /* 0x00000000000e7882 */ /* 0x000fe20000000000 */
[----:B------:R-:W-:Y:S01]  /*1ff0*/  R2UR UR10, R16 ;  /* 0x00000000100a72ca */ /* 0x000fe200000e0000 */
[----:B------:R-:W-:Y:S01]  /*2000*/  UMOV UR15, 0x10000000 ;  /* 0x10000000000f7882 */ /* 0x000fe20000000000 */
[----:B------:R-:W-:Y:S01]  /*2010*/  R2UR UR16, R24 ;  /* 0x00000000181072ca */ /* 0x000fe200000e0000 */
[----:B------:R-:W-:Y:S01]  /*2020*/  VIADD R17, R16, 0x80 ;  /* 0x0000008010117836 */ /* 0x000fe20000000000 */
[----:B------:R-:W-:Y:S02]  /*2030*/  R2UR UR17, R25 ;  /* 0x00000000191172ca */ /* 0x000fe400000e0000 */
[----:B------:R-:W-:Y:S02]  /*2040*/  R2UR UR11, R2 ;  /* 0x00000000020b72ca */ /* 0x000fe400000e0000 */
[----:B------:R-:W-:Y:S02]  /*2050*/  R2UR UR12, R22 ;  /* 0x00000000160c72ca */ /* 0x000fe400000e0000 */
[----:B------:R-:W-:Y:S01]  /*2060*/  R2UR UR13, R23 ;  /* 0x00000000170d72ca */ /* 0x000fe200000e0000 */
[----:B------:R-:W-:Y:S01]  /*2070*/  UIADD3 UR9, UPT, UPT, UR4, 0x31810, URZ ;  /* 0x0003181004097890 */ /* 0x000fe2000fffe0ff */
[----:B------:R-:W-:Y:S01]  /*2080*/  R2UR UR7, R19 ;  /* 0x00000000130772ca */ /* 0x000fe200000e0000 */
[----:B------:R-:W-:Y:S02]  /*2090*/  UIADD3 UR8, UPT, UPT, UR4, 0x10000, URZ ;  /* 0x0001000004087890 */ /* 0x000fe4000fffe0ff */
[----:B------:R-:W-:Y:S01]  /*20a0*/  UIADD3 UR4, UPT, UPT, UR4, 0x24000, URZ ;  /* 0x0002400004047890 */ /* 0x000fe2000fffe0ff */
[----:B------:R-:W-:Y:S02]  /*20b0*/  UMOV UR6, UR10 ;  /* 0x0000000a00067c82 */ /* 0x000fe40008000000 */
[----:B------:R-:W-:Y:S04]  /*20c0*/  UMOV UR5, UR9 ;  /* 0x0000000900057c82 */ /* 0x000fe80008000000 */
[----:B------:R2:W-:Y:S03]  /*20d0*/  UTMALDG.2D [UR8], [UR16], desc[UR14] ;  /* 0x00000e08100075b4 */ /* 0x0005e60008009000 */
[----:B------:R2:W-:Y:S01]  /*20e0*/  UTMALDG.2D [UR4], [UR12], desc[UR14] ;  /* 0x00000e040c0075b4 */ /* 0x0005e20008009000 */
[----:B------:R2:W-:Y:S01]  /*20f0*/  SYNCS.ARRIVE.TRANS64 RZ, [R8+URZ+0x31810], R18 ;  /* 0x0318101208ff79a7 */ /* 0x0005e200080000ff */
[----:B------:R-:W3:Y:S02]  /*2100*/  SYNCS.PHASECHK.TRANS64.TRYWAIT P0, [R8+URZ+0x31838], R3 ;  /* 0x03183803080075a7 */ /* 0x000ee400080011ff */
[----:B--23--:R-:W-:Y:S05]  /*2110*/  @!P0 BRA `(.L_x_28) ;  /* 0x0000001c004c8947 */ /* 0x00cfea0003800000 */
.L_x_62:
[----:B------:R-:W-:Y:S01]  /*2120*/  R2UR UR4, R8 ;  /* 0x00000000080472ca */ /* 0x000fe200000e0000 */
[----:B------:R-:W-:Y:S01]  /*2130*/  UMOV UR14, 0x0 ;  /* 0x00000000000e7882 */ /* 0x000fe20000000000 */
[----:B------:R-:W-:Y:S01]  /*2140*/  R2UR UR16, R24 ;  /* 0x00000000181072ca */ /* 0x000fe200000e0000 */
[----:B------:R-:W-:Y:S01]  /*2150*/  UMOV UR15, 0x10000000 ;  /* 0x10000000000f7882 */ /* 0x000fe20000000000 */
[----:B------:R-:W-:Y:S01]  /*2160*/  R2UR UR17, R25 ;  /* 0x00000000191172ca */ /* 0x000fe200000e0000 */
[----:B------:R-:W-:Y:S01]  /*2170*/  VIADD R16, R16, 0x200 ;  /* 0x0000020010107836 */ /* 0x000fe20000000000 */
[----:B------:R-:W-:Y:S01]  /*2180*/  R2UR UR10, R17 ;  /* 0x00000000110a72ca */ /* 0x000fe200000e0000 */
[----:B------:R-:W-:Y:S01]  /*2190*/  VIADD R0, R0, 0x1 ;  /* 0x0000000100007836 */ /* 0x000fe20000000000 */
[----:B------:R-:W-:Y:S02]  /*21a0*/  R2UR UR11, R2 ;  /* 0x00000000020b72ca */ /* 0x000fe400000e0000 */
[----:B------:R-:W-:Y:S02]  /*21b0*/  R2UR UR12, R22 ;  /* 0x00000000160c72ca */ /* 0x000fe400000e0000 */
[----:B------:R-:W-:Y:S01]  /*21c0*/  R2UR UR13, R23 ;  /* 0x00000000170d72ca */ /* 0x000fe200000e0000 */
[----:B------:R-:W-:Y:S01]  /*21d0*/  UIADD3 UR9, UPT, UPT, UR4, 0x31818, URZ ;  /* 0x0003181804097890 */ /* 0x000fe2000fffe0ff */
[----:B------:R-:W-:Y:S01]  /*21e0*/  R2UR UR7, R19 ;  /* 0x00000000130772ca */ /* 0x000fe200000e0000 */
[----:B------:R-:W-:Y:S01]  /*21f0*/  UIADD3 UR8, UPT, UPT, UR4, 0x14000, URZ ;  /* 0x0001400004087890 */ /* 0x000fe2000fffe0ff */
[----:B------:R-:W-:Y:S01]  /*2200*/  ISETP.NE.AND P0, PT, R16, 0x1d00, PT ;  /* 0x00001d001000780c */ /* 0x000fe20003f05270 */
[----:B------:R-:W-:Y:S02]  /*2210*/  UIADD3 UR4, UPT, UPT, UR4, 0x2a000, URZ ;  /* 0x0002a00004047890 */ /* 0x000fe4000fffe0ff */
[----:B------:R-:W-:Y:S01]  /*2220*/  UMOV UR6, UR10 ;  /* 0x0000000a00067c82 */ /* 0x000fe20008000000 */
[----:B------:R-:W-:Y:S04]  /*2230*/  UMOV UR5, UR9 ;  /* 0x0000000900057c82 */ /* 0x000fe80008000000 */
[----:B------:R2:W-:Y:S03]  /*2240*/  UTMALDG.2D [UR8], [UR16], desc[UR14] ;  /* 0x00000e08100075b4 */ /* 0x0005e60008009000 */
[----:B------:R2:W-:Y:S01]  /*2250*/  UTMALDG.2D [UR4], [UR12], desc[UR14] ;  /* 0x00000e040c0075b4 */ /* 0x0005e20008009000 */
[----:B------:R2:W-:Y:S01]  /*2260*/  SYNCS.ARRIVE.TRANS64 RZ, [R8+URZ+0x31818], R18 ;  /* 0x0318181208ff79a7 */ /* 0x0005e200080000ff */
[----:B------:R-:W-:Y:S05]  /*2270*/  @P0 BRA `(.L_x_29) ;  /* 0xfffffff800180947 */ /* 0x000fea000383ffff */
[----:B------:R-:W-:-:S13]  /*2280*/  ISETP.NE.AND P0, PT, R13, R10, PT ;  /* 0x0000000a0d00720c */ /* 0x000fda0003f05270 */
[----:B--2---:R-:W-:Y:S05]  /*2290*/  @!P0 EXIT ;  /* 0x000000000000894d */ /* 0x004fea0003800000 */
[----:B------:R-:W-:-:S05]  /*22a0*/  IADD3 R13, PT, PT, R13, 0x1, RZ ;  /* 0x000000010d0d7810 */ /* 0x000fca0007ffe0ff */
[----:B------:R-:W-:Y:S01]  /*22b0*/  IMAD R0, R13, 0x97, R11 ;  /* 0x000000970d007824 */ /* 0x000fe200078e020b */
[----:B------:R-:W-:Y:S06]  /*22c0*/  BRA `(.L_x_30) ;  /* 0xfffffff4009c7947 */ /* 0x000fec000383ffff */
.L_x_13:
[----:B------:R-:W-:-:S04]  /*22d0*/  LOP3.LUT R0, R3, 0xfffffffc, RZ, 0xc0, !PT ;  /* 0xfffffffc03007812 */ /* 0x000fc800078ec0ff */
[----:B------:R-:W-:-:S13]  /*22e0*/  ISETP.NE.AND P0, PT, R0, 0x4, PT ;  /* 0x000000040000780c */ /* 0x000fda0003f05270 */
[----:B-1----:R-:W-:Y:S05]  /*22f0*/  @P0 EXIT ;  /* 0x000000000000094d */ /* 0x002fea0003800000 */
[----:B------:R-:W1:Y:S01]  /*2300*/  S2R R0, SR_CgaCtaId ;  /* 0x0000000000007919 */ /* 0x000e620000008800 */
[----:B------:R-:W-:-:S04]  /*2310*/  MOV R4, 0x400 ;  /* 0x0000040000047802 */ /* 0x000fc80000000f00 */
[----:B-1----:R-:W-:-:S05]  /*2320*/  LEA R0, R0, R4, 0x18 ;  /* 0x0000000400007211 */ /* 0x002fca00078ec0ff */
[----:B------:R-:W1:Y:S02]  /*2330*/  LDS R4, [R0+0x31880] ;  /* 0x0318800000047984 */ /* 0x000e640000000800 */
[----:B-1----:R-:W-:-:S13]  /*2340*/  ISETP.NE.AND P0, PT, R4, RZ, PT ;  /* 0x000000ff0400720c */ /* 0x002fda0003f05270 */
[----:B------:R-:W-:Y:S05]  /*2350*/  @!P0 BRA `(.L_x_31) ;  /* 0x0000000000048947 */ /* 0x000fea0003800000 */
[----:B------:R-:W-:Y:S05]  /*2360*/  BPT.TRAP 0x1 ;  /* 0x000000040000795c */ /* 0x000fea0000300000 */
.L_x_31:
[----:B------:R-:W1:Y:S01]  /*2370*/  S2UR UR4, SR_CTAID.X ;  /* 0x00000000000479c3 */ /* 0x000e620000002500 */
[----:B------:R-:W-:Y:S02]  /*2380*/  IADD3 R3, PT, PT, R3, -0x4, RZ ;  /* 0xfffffffc03037810 */ /* 0x000fe40007ffe0ff */
[----:B-1----:R-:W-:-:S13]  /*2390*/  ISETP.LE.U32.AND P0, PT, R2, UR4, PT ;  /* 0x0000000402007c0c */ /* 0x002fda000bf03070 */
[----:B------:R-:W-:Y:S05]  /*23a0*/  @P0 BRA `(.L_x_32) ;  /* 0x0000001400600947 */ /* 0x000fea0003800000 */
[----:B------:R-:W-:Y:S02]  /*23b0*/  IMAD.U32 R34, RZ, RZ, UR4 ;  /* 0x00000004ff227e24 */ /* 0x000fe4000f8e00ff */
[----:B------:R-:W-:Y:S02]  /*23c0*/  IMAD.SHL.U32 R32, R21, 0x10, RZ ;  /* 0x0000001015207824 */ /* 0x000fe400078e00ff */
[----:B------:R-:W-:Y:S01]  /*23d0*/  IMAD R33, R3, 0x20, R21 ;  /* 0x0000002003217824 */ /* 0x000fe200078e0215 */
[----:B------:R-:W-:Y:S01]  /*23e0*/  LOP3.LUT R23, RZ, R34, RZ, 0x33, !PT ;  /* 0x00000022ff177212 */ /* 0x000fe200078e33ff */
[----:B------:R-:W-:Y:S01]  /*23f0*/  IMAD.MOV.U32 R22, RZ, RZ, RZ ;  /* 0x000000ffff167224 */ /* 0x000fe200078e00ff */
[----:B------:R-:W-:Y:S01]  /*2400*/  LOP3.LUT R32, R32, 0x70, RZ, 0xc0, !PT ;  /* 0x0000007020207812 */ /* 0x000fe200078ec0ff */
[----:B------:R-:W-:Y:S01]  /*2410*/  IMAD.MOV.U32 R21, RZ, RZ, -0x1 ;  /* 0xffffffffff157424 */ /* 0x000fe200078e00ff */
[----:B------:R-:W-:Y:S01]  /*2420*/  PRMT R24, R34, 0x7610, R24 ;  /* 0x0000761022187816 */ /* 0x000fe20000000018 */
[----:B------:R-:W-:Y:S01]  /*2430*/  IMAD.IADD R23, R2, 0x1, R23 ;  /* 0x0000000102177824 */ /* 0x000fe200078e0217 */
[C---:B------:R-:W-:Y:S01]  /*2440*/  LOP3.LUT R31, R32.reuse, 0x10, RZ, 0x3c, !PT ;  /* 0x00000010201f7812 */ /* 0x040fe200078e3cff */
[----:B------:R-:W-:Y:S01]  /*2450*/  IMAD.SHL.U32 R33, R33, 0x80, RZ ;  /* 0x0000008021217824 */ /* 0x000fe200078e00ff */
[C---:B------:R-:W-:Y:S01]  /*2460*/  LOP3.LUT R30, R32.reuse, 0x20, RZ, 0x3c, !PT ;  /* 0x00000020201e7812 */ /* 0x040fe200078e3cff */
[----:B------:R-:W-:Y:S01]  /*2470*/  IMAD.HI.U32 R23, R23, 0x36406c81, RZ ;  /* 0x36406c8117177827 */ /* 0x000fe200078e00ff */
[----:B------:R-:W-:-:S02]  /*2480*/  LOP3.LUT R29, R32, 0x30, RZ, 0x3c, !PT ;  /* 0x00000030201d7812 */ /* 0x000fc400078e3cff */
[C---:B------:R-:W-:Y:S02]  /*2490*/  LOP3.LUT R28, R32.reuse, 0x40, RZ, 0x3c, !PT ;  /* 0x00000040201c7812 */ /* 0x040fe400078e3cff */
[----:B------:R-:W-:Y:S02]  /*24a0*/  SHF.R.U32.HI R23, RZ, 0x5, R23 ;  /* 0x00000005ff177819 */ /* 0x000fe40000011617 */
[C---:B------:R-:W-:Y:S02]  /*24b0*/  LOP3.LUT R27, R32.reuse, 0x50, RZ, 0x3c, !PT ;  /* 0x00000050201b7812 */ /* 0x040fe400078e3cff */
[C---:B------:R-:W-:Y:S01]  /*24c0*/  LOP3.LUT R26, R32.reuse, 0x60, RZ, 0x3c, !PT ;  /* 0x00000060201a7812 */ /* 0x040fe200078e3cff */
[----:B------:R-:W-:Y:S01]  /*24d0*/  IMAD.MOV R23, RZ, RZ, -R23 ;  /* 0x000000ffff177224 */ /* 0x000fe200078e0a17 */
[----:B------:R-:W-:-:S07]  /*24e0*/  LOP3.LUT R25, R32, 0x70, RZ, 0x3c, !PT ;  /* 0x0000007020197812 */ /* 0x000fce00078e3cff */
.L_x_43:
[----:B------:R-:W-:Y:S01]  /*24f0*/  IMAD.HI.U32 R41, R34, -0x45d1745d, RZ ;  /* 0xba2e8ba322297827 */ /* 0x000fe200078e00ff */
[----:B------:R-:W-:Y:S05]  /*2500*/  YIELD ;  /* 0x0000000000007946 */ /* 0x000fea0003800000 */
[----:B------:R-:W-:Y:S01]  /*2510*/  SHF.R.U32.HI R41, RZ, 0x8, R41 ;  /* 0x00000008ff297819 */ /* 0x000fe20000011629 */
[----:B------:R-:W-:Y:S01]  /*2520*/  VIADD R23, R23, 0x1 ;  /* 0x0000000117177836 */ /* 0x000fe20000000000 */
[----:B------:R-:W-:Y:S01]  /*2530*/  ISETP.NE.AND P2, PT, R3, RZ, PT ;  /* 0x000000ff0300720c */ /* 0x000fe20003f45270 */
[----:B------:R-:W-:Y:S01]  /*2540*/  VIADD R21, R21, 0x1 ;  /* 0x0000000115157836 */ /* 0x000fe20000000000 */
[C---:B-1----:R-:W-:Y:S01]  /*2550*/  PRMT R2, R41.reuse, 0x9910, RZ ;  /* 0x0000991029027816 */ /* 0x042fe200000000ff */
[----:B------:R-:W-:Y:S01]  /*2560*/  IMAD R44, R41, -0x10, R20 ;  /* 0xfffffff0292c7824 */ /* 0x000fe200078e0214 */
[----:B------:R-:W-:-:S03]  /*2570*/  ISETP.NE.AND P0, PT, R23, 0x1, PT ;  /* 0x000000011700780c */ /* 0x000fc60003f05270 */
[----:B------:R-:W-:Y:S01]  /*2580*/  IMAD R2, R2, 0x160, RZ ;  /* 0x0000016002027824 */ /* 0x000fe200078e02ff */
[----:B------:R-:W-:-:S03]  /*2590*/  VIMNMX.U32 R44, PT, PT, R44, 0x10, PT ;  /* 0x000000102c2c7848 */ /* 0x000fc60003fe0000 */
[----:B------:R-:W-:Y:S01]  /*25a0*/  IMAD.MOV R43, RZ, RZ, -R2 ;  /* 0x000000ffff2b7224 */ /* 0x000fe200078e0a02 */
[----:B------:R-:W-:Y:S01]  /*25b0*/  MOV R2, 0x2610 ;  /* 0x0000261000027802 */ /* 0x000fe20000000f00 */
[----:B------:R-:W-:-:S03]  /*25c0*/  IMAD.MOV.U32 R9, RZ, RZ, R44 ;  /* 0x000000ffff097224 */ /* 0x000fc600078e002c */
[----:B------:R-:W-:-:S05]  /*25d0*/  PRMT R43, R43, 0x7710, RZ ;  /* 0x000077102b2b7816 */ /* 0x000fca00000000ff */
[----:B------:R-:W-:-:S05]  /*25e0*/  IMAD.IADD R43, R43, 0x1, R24 ;  /* 0x000000012b2b7824 */ /* 0x000fca00078e0218 */
[----:B------:R-:W-:Y:S02]  /*25f0*/  LOP3.LUT R5, R43, 0xffff, RZ, 0xc0, !PT ;  /* 0x0000ffff2b057812 */ /* 0x000fe400078ec0ff */
[----:B------:R-:W-:Y:S05]  /*2600*/  CALL.REL.NOINC `($__internal_3_$__cuda_sm20_div_u16) ;  /* 0x0000001800687944 */ /* 0x000fea0003c00000 */
[C---:B------:R-:W-:Y:S01]  /*2610*/  IMAD.SHL.U32 R2, R21.reuse, 0x8, RZ ;  /* 0x0000000815027824 */ /* 0x040fe200078e00ff */
[----:B------:R-:W-:Y:S02]  /*2620*/  SHF.R.U32.HI R4, RZ, 0x1, R21 ;  /* 0x00000001ff047819 */ /* 0x000fe40000011615 */
[----:B------:R-:W-:Y:S02]  /*2630*/  LOP3.LUT R35, R21, 0x1, RZ, 0xc0, !PT ;  /* 0x0000000115237812 */ /* 0x000fe400078ec0ff */
[----:B------:R-:W-:Y:S02]  /*2640*/  LOP3.LUT R2, R2, 0x8, RZ, 0xc0, !PT ;  /* 0x0000000802027812 */ /* 0x000fe400078ec0ff */
[----:B------:R-:W-:Y:S01]  /*2650*/  LOP3.LUT R4, R4, 0x1, RZ, 0xc0, !PT ;  /* 0x0000000104047812 */ /* 0x000fe200078ec0ff */
[----:B------:R-:W-:Y:S02]  /*2660*/  IMAD R35, R35, 0xc0, RZ ;  /* 0x000000c023237824 */ /* 0x000fe400078e02ff */
[----:B------:R-:W-:-:S02]  /*2670*/  IMAD.IADD R2, R0, 0x1, R2 ;  /* 0x0000000100027824 */ /* 0x000fc400078e0202 */
[----:B------:R-:W-:-:S04]  /*2680*/  IMAD.U32 R4, R4, -0x80000000, RZ ;  /* 0x8000000004047824 */ /* 0x000fc800078e00ff */
[----:B------:R-:W1:Y:S02]  /*2690*/  SYNCS.PHASECHK.TRANS64.TRYWAIT P1, [R2+URZ+0x31860], R4 ;  /* 0x03186004020075a7 */ /* 0x000e6400080211ff */
[----:B-1----:R-:W-:Y:S05]  /*26a0*/  @!P1 BRA `(.L_x_33) ;  /* 0x0000001800049947 */ /* 0x002fea0003800000 */
.L_x_64:
[----:B------:R-:W-:Y:S01]  /*26b0*/  NOP ;  /* 0x0000000000007918 */ /* 0x000fe20000000000 */
[----:B------:R-:W-:Y:S05]  /*26c0*/  @P2 BRA `(.L_x_34) ;  /* 0x0000000000042947 */ /* 0x000fea0003800000 */
[----:B------:R-:W-:-:S04]  /*26d0*/  DEPBAR.LE SB0, 0x1 ;  /* 0x000080400000791a */ /* 0x000fc80000000000 */
.L_x_34:
[----:B------:R-:W-:Y:S05]  /*26e0*/  WARPSYNC.ALL ;  /* 0x0000000000007948 */ /* 0x000fea0003800000 */
[----:B------:R-:W-:Y:S01]  /*26f0*/  NOP ;  /* 0x0000000000007918 */ /* 0x000fe20000000000 */
[----:B------:R-:W-:Y:S01]  /*2700*/  BAR.SYNC.DEFER_BLOCKING 0x8, 0x80 ;  /* 0x0202000000007b1d */ /* 0x000fe20000010000 */
[C---:B------:R-:W-:Y:S01]  /*2710*/  R2UR UR5, R35.reuse ;  /* 0x00000000230572ca */ /* 0x040fe200000e0000 */
[----:B------:R-:W-:Y:S01]  /*2720*/  IMAD R42, R22, 0x4000, R33 ;  /* 0x00004000162a7824 */ /* 0x000fe200078e0221 */
[----:B------:R-:W-:Y:S02]  /*2730*/  R2UR UR4, R35 ;  /* 0x00000000230472ca */ /* 0x000fe400000e0000 */
[----:B------:R-:W-:-:S02]  /*2740*/  PRMT R44, R44, 0x9910, RZ ;  /* 0x000099102c2c7816 */ /* 0x000fc400000000ff */
[----:B------:R-:W-:-:S07]  /*2750*/  ISETP.NE.AND P1, PT, R3, RZ, PT ;  /* 0x000000ff0300720c */ /* 0x000fce0003f25270 */
[----:B------:R-:W2:Y:S01]  /*2760*/  LDTM.x8 R12, tmem[UR5] ;  /* 0x00000005000c79ee */ /* 0x000ea200081c0000 */
[C---:B------:R-:W-:Y:S01]  /*2770*/  R2UR UR5, R35.reuse ;  /* 0x00000000230572ca */ /* 0x040fe200000e0000 */
[----:B------:R-:W-:Y:S01]  /*2780*/  NOP ;  /* 0x0000000000007918 */ /* 0x000fe20000000000 */
[----:B-12---:R-:W1:Y:S01]  /*2790*/  LDTM.x8 R4, tmem[UR4+0x8] ;  /* 0x00000804000479ee */ /* 0x006e6200081c0000 */
[----:B------:R-:W-:Y:S02]  /*27a0*/  R2UR UR4, R35 ;  /* 0x00000000230472ca */ /* 0x000fe400000e0000 */
[----:B------:R-:W-:Y:S02]  /*27b0*/  F2FP.BF16.F32.PACK_AB R12, R13, R12 ;  /* 0x0000000c0d0c723e */ /* 0x000fe400000010ff */
[----:B------:R-:W-:Y:S02]  /*27c0*/  F2FP.BF16.F32.PACK_AB R13, R15, R14 ;  /* 0x0000000e0f0d723e */ /* 0x000fe400000010ff */
[----:B------:R-:W-:-:S02]  /*27d0*/  F2FP.BF16.F32.PACK_AB R14, R17, R16 ;  /* 0x00000010110e723e */ /* 0x000fc400000010ff */
[----:B------:R-:W-:Y:S02]  /*27e0*/  F2FP.BF16.F32.PACK_AB R15, R19, R18 ;  /* 0x00000012130f723e */ /* 0x000fe400000010ff */
[----:B------:R-:W-:Y:S02]  /*27f0*/  IADD3 R16, PT, PT, R0, R42, R32 ;  /* 0x0000002a00107210 */ /* 0x000fe40007ffe020 */
[----:B-1----:R-:W-:Y:S02]  /*2800*/  F2FP.BF16.F32.PACK_AB R4, R5, R4 ;  /* 0x000000040504723e */ /* 0x002fe400000010ff */
[----:B------:R-:W-:Y:S01]  /*2810*/  F2FP.BF16.F32.PACK_AB R5, R7, R6 ;  /* 0x000000060705723e */ /* 0x000fe200000010ff */
[----:B------:R1:W-:Y:S01]  /*2820*/  STS.128 [R16], R12 ;  /* 0x0000000c10007388 */ /* 0x0003e20000000c00 */
[----:B------:R-:W-:Y:S01]  /*2830*/  F2FP.BF16.F32.PACK_AB R6, R9, R8 ;  /* 0x000000080906723e */ /* 0x000fe200000010ff */
[----:B------:R-:W-:Y:S01]  /*2840*/  NOP ;  /* 0x0000000000007918 */ /* 0x000fe20000000000 */
[----:B------:R-:W-:-:S02]  /*2850*/  F2FP.BF16.F32.PACK_AB R7, R11, R10 ;  /* 0x0000000a0b07723e */ /* 0x000fc400000010ff */
[----:B------:R-:W-:-:S05]  /*2860*/  IADD3 R8, PT, PT, R0, R42, R31 ;  /* 0x0000002a00087210 */ /* 0x000fca0007ffe01f */
[----:B------:R2:W-:Y:S01]  /*2870*/  STS.128 [R8], R4 ;  /* 0x0000000408007388 */ /* 0x0005e20000000c00 */
[----:B-1----:R-:W2:Y:S01]  /*2880*/  LDTM.x8 R12, tmem[UR5+0x10] ;  /* 0x00001005000c79ee */ /* 0x002ea200081c0000 */
[----:B------:R-:W-:Y:S01]  /*2890*/  NOP ;  /* 0x0000000000007918 */ /* 0x000fe20000000000 */
[C---:B------:R-:W-:Y:S01]  /*28a0*/  R2UR UR5, R35.reuse ;  /* 0x00000000230572ca */ /* 0x040fe200000e0000 */
[----:B--2---:R-:W1:Y:S01]  /*28b0*/  LDTM.x8 R4, tmem[UR4+0x18] ;  /* 0x00001804000479ee */ /* 0x004e6200081c0000 */
        /* <DEDUP_REMOVED lines=23> */
[----:B-1----:R-:W-:Y:S02]  /*2a30*/  F2FP.BF16.F32.PACK_AB R36, R5, R4 ;  /* 0x000000040524723e */ /* 0x002fe400000010ff */
[C---:B------:R-:W-:Y:S02]  /*2a40*/  IADD3 R4, PT, PT, R0.reuse, R42, R28 ;  /* 0x0000002a00047210 */ /* 0x040fe40007ffe01c */
[----:B------:R-:W-:Y:S02]  /*2a50*/  F2FP.BF16.F32.PACK_AB R37, R7, R6 ;  /* 0x000000060725723e */ /* 0x000fe400000010ff */
[----:B------:R-:W-:Y:S01]  /*2a60*/  F2FP.BF16.F32.PACK_AB R38, R9, R8 ;  /* 0x000000080926723e */ /* 0x000fe200000010ff */
[----:B------:R1:W-:Y:S01]  /*2a70*/  STS.128 [R4], R12 ;  /* 0x0000000c04007388 */ /* 0x0003e20000000c00 */
[----:B------:R-:W-:Y:S01]  /*2a80*/  F2FP.BF16.F32.PACK_AB R39, R11, R10 ;  /* 0x0000000a0b27723e */ /* 0x000fe200000010ff */
[----:B------:R-:W-:Y:S01]  /*2a90*/  NOP ;  /* 0x0000000000007918 */ /* 0x000fe20000000000 */
[----:B------:R-:W-:-:S05]  /*2aa0*/  IADD3 R5, PT, PT, R0, R42, R27 ;  /* 0x0000002a00057210 */ /* 0x000fca0007ffe01b */
[----:B------:R2:W-:Y:S01]  /*2ab0*/  STS.128 [R5], R36 ;  /* 0x0000002405007388 */ /* 0x0005e20000000c00 */
[----:B-1----:R-:W2:Y:S01]  /*2ac0*/  LDTM.x8 R12, tmem[UR5+0x30] ;  /* 0x00003005000c79ee */ /* 0x002ea200081c0000 */
[----:B------:R-:W-:Y:S01]  /*2ad0*/  NOP ;  /* 0x0000000000007918 */ /* 0x000fe20000000000 */
[----:B--2---:R-:W1:Y:S01]  /*2ae0*/  LDTM.x8 R4, tmem[UR4+0x38] ;  /* 0x00003804000479ee */ /* 0x004e6200081c0000 */
[----:B------:R-:W-:Y:S01]  /*2af0*/  PRMT R36, R40, 0x9910, RZ ;  /* 0x0000991028247816 */ /* 0x000fe200000000ff */
[----:B------:R-:W-:-:S04]  /*2b00*/  IMAD.MOV.U32 R37, RZ, RZ, R44 ;  /* 0x000000ffff257224 */ /* 0x000fc800078e002c */
[----:B------:R-:W-:Y:S01]  /*2b10*/  IMAD R36, R36, R37, RZ ;  /* 0x0000002524247224 */ /* 0x000fe200078e02ff */
[----:B------:R-:W-:-:S03]  /*2b20*/  LOP3.LUT R37, R40, 0xffff, RZ, 0xc0, !PT ;  /* 0x0000ffff28257812 */ /* 0x000fc600078ec0ff */
[----:B------:R-:W-:Y:S02]  /*2b30*/  IMAD.MOV R36, RZ, RZ, -R36 ;  /* 0x000000ffff247224 */ /* 0x000fe400078e0a24 */
[----:B------:R-:W-:-:S03]  /*2b40*/  IMAD R37, R37, 0xc0, RZ ;  /* 0x000000c025257824 */ /* 0x000fc600078e02ff */
[----:B------:R-:W-:Y:S02]  /*2b50*/  PRMT R36, R36, 0x7710, RZ ;  /* 0x0000771024247816 */ /* 0x000fe400000000ff */
[----:B------:R-:W-:Y:S02]  /*2b60*/  F2FP.BF16.F32.PACK_AB R12, R13, R12 ;  /* 0x0000000c0d0c723e */ /* 0x000fe400000010ff */
[----:B------:R-:W-:Y:S01]  /*2b70*/  F2FP.BF16.F32.PACK_AB R13, R15, R14 ;  /* 0x0000000e0f0d723e */ /* 0x000fe200000010ff */
[----:B------:R-:W-:Y:S01]  /*2b80*/  IMAD.IADD R43, R43, 0x1, R36 ;  /* 0x000000012b2b7824 */ /* 0x000fe200078e0224 */
[----:B------:R-:W-:Y:S02]  /*2b90*/  F2FP.BF16.F32.PACK_AB R14, R17, R16 ;  /* 0x00000010110e723e */ /* 0x000fe400000010ff */
[----:B------:R-:W-:Y:S02]  /*2ba0*/  F2FP.BF16.F32.PACK_AB R15, R19, R18 ;  /* 0x00000012130f723e */ /* 0x000fe400000010ff */
[----:B-1----:R-:W-:-:S02]  /*2bb0*/  F2FP.BF16.F32.PACK_AB R4, R5, R4 ;  /* 0x000000040504723e */ /* 0x002fc400000010ff */
[----:B------:R-:W-:Y:S02]  /*2bc0*/  F2FP.BF16.F32.PACK_AB R5, R7, R6 ;  /* 0x000000060705723e */ /* 0x000fe400000010ff */
[----:B------:R-:W-:Y:S02]  /*2bd0*/  F2FP.BF16.F32.PACK_AB R6, R9, R8 ;  /* 0x000000080906723e */ /* 0x000fe400000010ff */
[C---:B------:R-:W-:Y:S02]  /*2be0*/  IADD3 R8, PT, PT, R0.reuse, R42, R26 ;  /* 0x0000002a00087210 */ /* 0x040fe40007ffe01a */
[----:B------:R-:W-:Y:S02]  /*2bf0*/  F2FP.BF16.F32.PACK_AB R7, R11, R10 ;  /* 0x0000000a0b07723e */ /* 0x000fe400000010ff */
[----:B------:R-:W-:Y:S01]  /*2c00*/  IADD3 R42, PT, PT, R0, R42, R25 ;  /* 0x0000002a002a7210 */ /* 0x000fe20007ffe019 */
[----:B------:R1:W-:Y:S01]  /*2c10*/  STS.128 [R8], R12 ;  /* 0x0000000c08007388 */ /* 0x0003e20000000c00 */
[----:B------:R-:W-:Y:S01]  /*2c20*/  NOP ;  /* 0x0000000000007918 */ /* 0x000fe20000000000 */
[----:B------:R-:W-:-:S02]  /*2c30*/  LOP3.LUT R43, R43, 0xffff, RZ, 0xc0, !PT ;  /* 0x0000ffff2b2b7812 */ /* 0x000fc400078ec0ff */
[----:B------:R1:W-:Y:S03]  /*2c40*/  STS.128 [R42], R4 ;  /* 0x000000042a007388 */ /* 0x0003e60000000c00 */
[----:B------:R-:W-:Y:S01]  /*2c50*/  IMAD R38, R41, 0x10, R43 ;  /* 0x0000001029267824 */ /* 0x000fe200078e022b */
[----:B------:R2:W-:Y:S06]  /*2c60*/  MEMBAR.ALL.CTA ;  /* 0x0000000000007992 */ /* 0x0005ec0000008000 */
[----:B--2---:R-:W2:Y:S01]  /*2c70*/  FENCE.VIEW.ASYNC.S ;  /* 0x00000000000073c6 */ /* 0x004ea20000000000 */
[----:B------:R-:W-:Y:S01]  /*2c80*/  IMAD.SHL.U32 R38, R38, 0x80, RZ ;  /* 0x0000008026267824 */ /* 0x000fe200078e00ff */
[----:B--2---:R-:W-:Y:S06]  /*2c90*/  BAR.SYNC.DEFER_BLOCKING 0x8, 0x80 ;  /* 0x0202000000007b1d */ /* 0x004fec0000010000 */
[----:B------:R-:W-:Y:S05]  /*2ca0*/  @P1 BRA `(.L_x_35) ;  /* 0x0000000000381947 */ /* 0x000fea0003800000 */
[----:B------:R-:W-:Y:S01]  /*2cb0*/  ELECT P2, URZ, PT ;  /* 0x0000000000ff782f */ /* 0x000fe20003840000 */
[----:B------:R-:W-:-:S12]  /*2cc0*/  BSSY.RECONVERGENT B0, `(.L_x_35) ;  /* 0x000000c000007945 */ /* 0x000fd80003800200 */
[----:B------:R-:W-:Y:S05]  /*2cd0*/  @!P2 BRA `(.L_x_36) ;  /* 0x000000000028a947 */ /* 0x000fea0003800000 */
[----:B------:R-:W2:Y:S01]  /*2ce0*/  LDCU.64 UR8, c[0x0][0x348] ;  /* 0x00006900ff0877ac */ /* 0x000ea20008000a00 */
[----:B------:R-:W-:Y:S02]  /*2cf0*/  R2UR UR7, R22 ;  /* 0x00000000160772ca */ /* 0x000fe400000e0000 */
[----:B------:R-:W-:Y:S02]  /*2d00*/  R2UR UR4, R0 ;  /* 0x00000000000472ca */ /* 0x000fe400000e0000 */
[----:B------:R-:W-:Y:S02]  /*2d10*/  R2UR UR5, R37 ;  /* 0x00000000250572ca */ /* 0x000fe400000e0000 */
[----:B------:R-:W-:-:S09]  /*2d20*/  R2UR UR6, R38 ;  /* 0x00000000260672ca */ /* 0x000fd200000e0000 */
[----:B------:R-:W-:Y:S02]  /*2d30*/  ULEA UR4, UR7, UR4, 0xe ;  /* 0x0000000407047291 */ /* 0x000fe4000f8e70ff */
[----:B--2---:R-:W-:-:S04]  /*2d40*/  UIADD3 UR8, UP0, UPT, UR8, 0x240, URZ ;  /* 0x0000024008087890 */ /* 0x004fc8000ff1e0ff */
[----:B------:R-:W-:-:S09]  /*2d50*/  UIADD3.X UR9, UPT, UPT, URZ, UR9, URZ, UP0, !UPT ;  /* 0x00000009ff097290 */ /* 0x000fd200087fe4ff */
[----:B------:R2:W-:Y:S02]  /*2d60*/  UTMASTG.2D [UR4], [UR8] ;  /* 0x00000004080073b5 */ /* 0x0005e40008008000 */
[----:B--2---:R0:W-:Y:S02]  /*2d70*/  UTMACMDFLUSH ;  /* 0x00000000000079b7 */ /* 0x0041e40000000000 */
.L_x_36:
[----:B------:R-:W-:Y:S05]  /*2d80*/  BSYNC.RECONVERGENT B0 ;  /* 0x0000000000007941 */ /* 0x000fea0003800200 */
.L_x_35:
[----:B------:R-:W-:Y:S05]  /*2d90*/  @P1 BRA `(.L_x_37) ;  /* 0x0000000000041947 */ /* 0x000fea0003800000 */
[----:B------:R-:W-:-:S04]  /*2da0*/  DEPBAR.LE SB0, 0x1 ;  /* 0x000080400000791a */ /* 0x000fc80000000000 */
.L_x_37:
[----:B------:R-:W-:Y:S01]  /*2db0*/  BAR.SYNC.DEFER_BLOCKING 0x8, 0x80 ;  /* 0x0202000000007b1d */ /* 0x000fe20000010000 */
[C---:B------:R-:W-:Y:S02]  /*2dc0*/  R2UR UR5, R35.reuse ;  /* 0x00000000230572ca */ /* 0x040fe400000e0000 */
[----:B------:R-:W-:Y:S02]  /*2dd0*/  R2UR UR4, R35 ;  /* 0x00000000230472ca */ /* 0x000fe400000e0000 */
[----:B------:R-:W-:-:S04]  /*2de0*/  LOP3.LUT R36, R22, 0x1, RZ, 0xc0, !PT ;  /* 0x0000000116247812 */ /* 0x000fc800078ec0ff */
[----:B------:R-:W-:-:S05]  /*2df0*/  LOP3.LUT R22, R36, 0x1, RZ, 0x3c, !PT ;  /* 0x0000000124167812 */ /* 0x000fca00078e3cff */
[----:B-1----:R-:W1:Y:S01]  /*2e00*/  LDTM.x8 R12, tmem[UR5+0x40] ;  /* 0x00004005000c79ee */ /* 0x002e6200081c0000 */
[----:B------:R-:W-:Y:S01]  /*2e10*/  IMAD R39, R22, 0x4000, R33 ;  /* 0x0000400016277824 */ /* 0x000fe200078e0221 */
[----:B------:R-:W-:Y:S01]  /*2e20*/  NOP ;  /* 0x0000000000007918 */ /* 0x000fe20000000000 */
[----:B-1----:R-:W1:Y:S01]  /*2e30*/  LDTM.x8 R4, tmem[UR4+0x48] ;  /* 0x00004804000479ee */ /* 0x002e6200081c0000 */
[----:B------:R-:W-:Y:S02]  /*2e40*/  F2FP.BF16.F32.PACK_AB R12, R13, R12 ;  /* 0x0000000c0d0c723e */ /* 0x000fe400000010ff */
[----:B------:R-:W-:Y:S02]  /*2e50*/  F2FP.BF16.F32.PACK_AB R13, R15, R14 ;  /* 0x0000000e0f0d723e */ /* 0x000fe400000010ff */
[----:B------:R-:W-:Y:S02]  /*2e60*/  F2FP.BF16.F32.PACK_AB R14, R17, R16 ;  /* 0x00000010110e723e */ /* 0x000fe400000010ff */
[----:B------:R-:W-:-:S02]  /*2e70*/  F2FP.BF16.F32.PACK_AB R15, R19, R18 ;  /* 0x00000012130f723e */ /* 0x000fc400000010ff */
[CC--:B------:R-:W-:Y:S02]  /*2e80*/  IADD3 R16, PT, PT, R0.reuse, R39.reuse, R32 ;  /* 0x0000002700107210 */ /* 0x0c0fe40007ffe020 */
[----:B-1----:R-:W-:Y:S02]  /*2e90*/  F2FP.BF16.F32.PACK_AB R4, R5, R4 ;  /* 0x000000040504723e */ /* 0x002fe400000010ff */
[----:B------:R-:W-:Y:S01]  /*2ea0*/  F2FP.BF16.F32.PACK_AB R5, R7, R6 ;  /* 0x000000060705723e */ /* 0x000fe200000010ff */
[----:B------:R1:W-:Y:S01]  /*2eb0*/  STS.128 [R16], R12 ;  /* 0x0000000c10007388 */ /* 0x0003e20000000c00 */
[----:B------:R-:W-:Y:S01]  /*2ec0*/  F2FP.BF16.F32.PACK_AB R6, R9, R8 ;  /* 0x000000080906723e */ /* 0x000fe200000010ff */
[----:B------:R-:W-:Y:S01]  /*2ed0*/  NOP ;  /* 0x0000000000007918 */ /* 0x000fe20000000000 */
[----:B------:R-:W-:Y:S02]  /*2ee0*/  F2FP.BF16.F32.PACK_AB R7, R11, R10 ;  /* 0x0000000a0b07723e */ /* 0x000fe400000010ff */
[----:B------:R-:W-:-:S05]  /*2ef0*/  IADD3 R8, PT, PT, R0, R39, R31 ;  /* 0x0000002700087210 */ /* 0x000fca0007ffe01f */
[----:B------:R2:W-:Y:S01]  /*2f00*/  STS.128 [R8], R4 ;  /* 0x0000000408007388 */ /* 0x0005e20000000c00 */
[----:B-1----:R-:W2:Y:S01]  /*2f10*/  LDTM.x8 R12, tmem[UR5+0x50] ;  /* 0x00005005000c79ee */ /* 0x002ea200081c0000 */
[----:B------:R-:W-:Y:S01]  /*2f20*/  NOP ;  /* 0x0000000000007918 */ /* 0x000fe20000000000 */
[----:B--2---:R-:W1:Y:S01]  /*2f30*/  LDTM.x8 R4, tmem[UR4+0x58] ;  /* 0x00005804000479ee */ /* 0x004e6200081c0000 */
        /* <DEDUP_REMOVED lines=36> */
[----:B-1----:R-:W-:Y:S02]  /*3180*/  F2FP.BF16.F32.PACK_AB R4, R5, R4 ;  /* 0x000000040504723e */ /* 0x002fe400000010ff */
[----:B------:R-:W-:Y:S02]  /*3190*/  F2FP.BF16.F32.PACK_AB R5, R7, R6 ;  /* 0x000000060705723e */ /* 0x000fe400000010ff */
[----:B------:R-:W-:Y:S02]  /*31a0*/  F2FP.BF16.F32.PACK_AB R6, R9, R8 ;  /* 0x000000080906723e */ /* 0x000fe400000010ff */
[CC--:B------:R-:W-:Y:S02]  /*31b0*/  IADD3 R8, PT, PT, R0.reuse, R39.reuse, R26 ;  /* 0x0000002700087210 */ /* 0x0c0fe40007ffe01a */
[----:B------:R-:W-:Y:S02]  /*31c0*/  F2FP.BF16.F32.PACK_AB R7, R11, R10 ;  /* 0x0000000a0b07723e */ /* 0x000fe400000010ff */
[----:B------:R-:W-:Y:S01]  /*31d0*/  IADD3 R39, PT, PT, R0, R39, R25 ;  /* 0x0000002700277210 */ /* 0x000fe20007ffe019 */
[----:B------:R1:W-:Y:S01]  /*31e0*/  STS.128 [R8], R40 ;  /* 0x0000002808007388 */ /* 0x0003e20000000c00 */
[----:B------:R-:W-:-:S03]  /*31f0*/  NOP ;  /* 0x0000000000007918 */ /* 0x000fc60000000000 */
[----:B------:R1:W-:Y:S01]  /*3200*/  STS.128 [R39], R4 ;  /* 0x0000000427007388 */ /* 0x0003e20000000c00 */
[----:B------:R2:W-:Y:S06]  /*3210*/  MEMBAR.ALL.CTA ;  /* 0x0000000000007992 */ /* 0x0005ec0000008000 */
[----:B--2---:R-:W2:Y:S02]  /*3220*/  FENCE.VIEW.ASYNC.S ;  /* 0x00000000000073c6 */ /* 0x004ea40000000000 */
        /* <DEDUP_REMOVED lines=11> */
[----:B--2---:R-:W-:Y:S02]  /*32e0*/  UIADD3 UR8, UP0, UPT, UR8, 0x240, URZ ;  /* 0x0000024008087890 */ /* 0x004fe4000ff1e0ff */
[----:B------:R-:W-:Y:S02]  /*32f0*/  UIADD3 UR5, UPT, UPT, UR5, 0x40, URZ ;  /* 0x0000004005057890 */ /* 0x000fe4000fffe0ff */
[----:B------:R-:W-:-:S09]  /*3300*/  UIADD3.X UR9, UPT, UPT, URZ, UR9, URZ, UP0, !UPT ;  /* 0x00000009ff097290 */ /* 0x000fd200087fe4ff */
[----:B------:R2:W-:Y:S02]  /*3310*/  UTMASTG.2D [UR4], [UR8] ;  /* 0x00000004080073b5 */ /* 0x0005e40008008000 */
[----:B--2---:R0:W-:Y:S02]  /*3320*/  UTMACMDFLUSH ;  /* 0x00000000000079b7 */ /* 0x0041e40000000000 */
.L_x_40:
[----:B------:R-:W-:Y:S05]  /*3330*/  BSYNC.RECONVERGENT B0 ;  /* 0x0000000000007941 */ /* 0x000fea0003800200 */
.L_x_39:
[----:B------:R-:W-:-:S04]  /*3340*/  DEPBAR.LE SB0, 0x1 ;  /* 0x000080400000791a */ /* 0x000fc80000000000 */
.L_x_38:
[----:B------:R-:W-:Y:S01]  /*3350*/  BAR.SYNC.DEFER_BLOCKING 0x8, 0x80 ;  /* 0x0202000000007b1d */ /* 0x000fe20000010000 */
[C---:B------:R-:W-:Y:S01]  /*3360*/  R2UR UR5, R35.reuse ;  /* 0x00000000230572ca */ /* 0x040fe200000e0000 */
[----:B-1----:R-:W-:Y:S01]  /*3370*/  IMAD R39, R36, 0x4000, R33 ;  /* 0x0000400024277824 */ /* 0x002fe200078e0221 */
[----:B------:R-:W-:Y:S01]  /*3380*/  R2UR UR4, R35 ;  /* 0x00000000230472ca */ /* 0x000fe200000e0000 */
[----:B------:R-:W-:-:S05]  /*3390*/  VIADD R2, R2, 0x31870 ;  /* 0x0003187002027836 */ /* 0x000fca0000000000 */
[----:B------:R-:W-:-:S05]  /*33a0*/  PRMT R2, RZ, 0x654, R2 ;  /* 0x00000654ff027816 */ /* 0x000fca0000000002 */
[----:B------:R-:W1:Y:S01]  /*33b0*/  LDTM.x8 R12, tmem[UR5+0x80] ;  /* 0x00008005000c79ee */ /* 0x000e6200081c0000 */
[----:B------:R-:W-:Y:S01]  /*33c0*/  NOP ;  /* 0x0000000000007918 */ /* 0x000fe20000000000 */
[----:B-1----:R-:W1:Y:S01]  /*33d0*/  LDTM.x8 R4, tmem[UR4+0x88] ;  /* 0x00008804000479ee */ /* 0x002e6200081c0000 */
[----:B------:R-:W-:Y:S02]  /*33e0*/  F2FP.BF16.F32.PACK_AB R12, R13, R12 ;  /* 0x0000000c0d0c723e */ /* 0x000fe400000010ff */
[----:B------:R-:W-:Y:S02]  /*33f0*/  F2FP.BF16.F32.PACK_AB R13, R15, R14 ;  /* 0x0000000e0f0d723e */ /* 0x000fe400000010ff */
[----:B------:R-:W-:Y:S02]  /*3400*/  F2FP.BF16.F32.PACK_AB R14, R17, R16 ;  /* 0x00000010110e723e */ /* 0x000fe400000010ff */
[----:B------:R-:W-:Y:S02]  /*3410*/  F2FP.BF16.F32.PACK_AB R15, R19, R18 ;  /* 0x00000012130f723e */ /* 0x000fe400000010ff */
[----:B------:R-:W-:-:S02]  /*3420*/  IADD3 R16, PT, PT, R0, R39, R32 ;  /* 0x0000002700107210 */ /* 0x000fc40007ffe020 */
        /* <DEDUP_REMOVED lines=56> */
[----:B------:R-:W-:Y:S01]  /*37b0*/  NOP ;  /* 0x0000000000007918 */ /* 0x000fe20000000000 */
[----:B------:R1:W-:Y:S01]  /*37c0*/  SYNCS.ARRIVE.TRANS64.RED.A1T0 RZ, [R2+URZ], RZ ;  /* 0x000000ff02ff79a7 */ /* 0x0003e200081004ff */
        /* <DEDUP_REMOVED lines=18> */
.L_x_42:
[----:B------:R-:W-:Y:S05]  /*38f0*/  BSYNC.RECONVERGENT B0 ;  /* 0x0000000000007941 */ /* 0x000fea0003800200 */
.L_x_41:
[----:B------:R-:W-:Y:S02]  /*3900*/  IADD3 R24, PT, PT, R24, 0x97, RZ ;  /* 0x0000009718187810 */ /* 0x000fe40007ffe0ff */
[----:B------:R-:W-:Y:S01]  /*3910*/  IADD3 R34, PT, PT, R34, 0x97, RZ ;  /* 0x0000009722227810 */ /* 0x000fe20007ffe0ff */
[----:B------:R-:W-:Y:S06]  /*3920*/  @P0 BRA `(.L_x_43) ;  /* 0xffffffe800f00947 */ /* 0x000fec000383ffff */
.L_x_32:
[----:B------:R-:W-:-:S13]  /*3930*/  ISETP.NE.AND P0, PT, R3, 0x3, PT ;  /* 0x000000030300780c */ /* 0x000fda0003f05270 */
[----:B------:R-:W-:Y:S05]  /*3940*/  @P0 EXIT ;  /* 0x000000000000094d */ /* 0x000fea0003800000 */
[----:B------:R-:W-:Y:S05]  /*3950*/  WARPSYNC.ALL ;  /* 0x0000000000007948 */ /* 0x000fea0003800000 */
[----:B------:R-:W-:Y:S01]  /*3960*/  NOP ;  /* 0x0000000000007918 */ /* 0x000fe20000000000 */
[----:B------:R-:W2:Y:S01]  /*3970*/  S2UR UR5, SR_CgaCtaId ;  /* 0x00000000000579c3 */ /* 0x000ea20000008800 */
[----:B------:R-:W-:Y:S02]  /*3980*/  UMOV UR4, 0x50 ;  /* 0x0000005000047882 */ /* 0x000fe40000000000 */
[----:B--2---:R-:W-:-:S09]  /*3990*/  ULEA UR5, UR5, UR4, 0x18 ;  /* 0x0000000405057291 */ /* 0x004fd2000f8ec0ff */
[----:B-1----:R-:W1:Y:S02]  /*39a0*/  LDS R2, [UR5] ;  /* 0x00000005ff027984 */ /* 0x002e640008000800 */
[----:B-1----:R-:W-:-:S04]  /*39b0*/  LOP3.LUT R0, R2, 0xffff, RZ, 0xc0, !PT ;  /* 0x0000ffff02007812 */ /* 0x002fc800078ec0ff */
[----:B------:R-:W-:-:S13]  /*39c0*/  ISETP.NE.AND P0, PT, R0, 0xffff, PT ;  /* 0x0000ffff0000780c */ /* 0x000fda0003f05270 */
[----:B------:R-:W-:Y:S05]  /*39d0*/  @P0 BRA `(.L_x_44) ;  /* 0x0000000000480947 */ /* 0x000fea0003800000 */
[----:B------:R-:W-:-:S04]  /*39e0*/  SHF.R.U32.HI R0, RZ, 0x10, R2 ;  /* 0x00000010ff007819 */ /* 0x000fc80000011602 */
[----:B------:R-:W-:-:S04]  /*39f0*/  LOP3.LUT R0, R0, 0x1, RZ, 0xc0, !PT ;  /* 0x0000000100007812 */ /* 0x000fc800078ec0ff */
[----:B------:R-:W-:-:S13]  /*3a00*/  ISETP.NE.AND P0, PT, R0, 0x1, PT ;  /* 0x000000010000780c */ /* 0x000fda0003f05270 */
[----:B------:R-:W-:Y:S05]  /*3a10*/  @P0 BRA `(.L_x_45) ;  /* 0x00000000002c0947 */ /* 0x000fea0003800000 */
[----:B------:R-:W1:Y:S01]  /*3a20*/  S2R R0, SR_LANEID ;  /* 0x0000000000007919 */ /* 0x000e620000000000 */
[----:B------:R-:W-:Y:S01]  /*3a30*/  IMAD.MOV.U32 R2, RZ, RZ, -0x20000 ;  /* 0xfffe0000ff027424 */ /* 0x000fe200078e00ff */
[----:B------:R-:W-:Y:S02]  /*3a40*/  VOTEU.ANY UR6, UPT, PT ;  /* 0x0000000000067886 */ /* 0x000fe400038e0100 */
[----:B------:R-:W-:Y:S01]  /*3a50*/  UFLO.U32 UR6, UR6 ;  /* 0x00000006000672bd */ /* 0x000fe200080e0000 */
[----:B------:R-:W2:Y:S05]  /*3a60*/  REDUX UR4, R2 ;  /* 0x00000000020473c4 */ /* 0x000eaa0000000000 */
[----:B-1----:R-:W-:-:S02]  /*3a70*/  ISETP.EQ.U32.AND P0, PT, R0, UR6, PT ;  /* 0x0000000600007c0c */ /* 0x002fc4000bf02070 */
[----:B--2---:R-:W-:Y:S01]  /*3a80*/  MOV R0, UR4 ;  /* 0x0000000400007c02 */ /* 0x004fe20008000f00 */
[----:B------:R-:W-:-:S05]  /*3a90*/  UMOV UR4, 0xfffe0000 ;  /* 0xfffe000000047882 */ /* 0x000fca0000000000 */
[----:B------:R1:W-:Y:S05]  /*3aa0*/  UTCATOMSWS.AND URZ, UR4 ;  /* 0x0000000400ff79e3 */ /* 0x0003ea0008000000 */
[----:B------:R1:W-:Y:S01]  /*3ab0*/  @P0 ATOMS.AND RZ, [UR5], R0 ;  /* 0x00000000ffff098c */ /* 0x0003e2000a800005 */
[----:B------:R-:W-:Y:S05]  /*3ac0*/  BRA `(.L_x_46) ;  /* 0x0000000000147947 */ /* 0x000fea0003800000 */
.L_x_45:
[----:B------:R-:W-:Y:S02]  /*3ad0*/  MOV R2, 0x3af0 ;  /* 0x00003af000027802 */ /* 0x000fe40000000f00 */
[----:B------:R-:W-:Y:S05]  /*3ae0*/  CALL.REL.NOINC `($__internal_0_$__cuda_sm10x_tcgen05_guardrail_trap_col_being_dealloced_not_returned_by_alloc) ;  /* 0x00000004000c7944 */ /* 0x000fea0003c00000 */
[----:B------:R-:W-:Y:S05]  /*3af0*/  BRA `(.L_x_46) ;  /* 0x0000000000087947 */ /* 0x000fea0003800000 */
.L_x_44:
[----:B------:R-:W-:Y:S02]  /*3b00*/  MOV R2, 0x3b20 ;  /* 0x00003b2000027802 */ /* 0x000fe40000000f00 */
[----:B------:R-:W-:Y:S05]  /*3b10*/  CALL.REL.NOINC `($__internal_2_$__cuda_sm10x_tcgen05_guardrail_trap_unallocated_columns_being_dealloced) ;  /* 0x0000000400187944 */ /* 0x000fea0003c00000 */
.L_x_46:
[----:B------:R-:W-:Y:S01]  /*3b20*/  NOP ;  /* 0x0000000000007918 */ /* 0x000fe20000000000 */
[----:B-1----:R-:W-:Y:S05]  /*3b30*/  EXIT ;  /* 0x000000000000794d */ /* 0x002fea0003800000 */
.L_x_14:
[----:B------:R-:W-:-:S07]  /*3b40*/  MOV R5, R4 ;  /* 0x0000000400057202 */ /* 0x000fce0000000f00 */
.L_x_47:
[----:B-1----:R1:W2:Y:S02]  /*3b50*/  SYNCS.PHASECHK.TRANS64.TRYWAIT P0, [R2+URZ+0x31800], R5 ;  /* 0x03180005020075a7 */ /* 0x0022a400080011ff */
[----:B--2---:R-:W-:Y:S05]  /*3b60*/  @!P0 NANOSLEEP.SYNCS 0x989680 ;  /* 0x009896800000895d */ /* 0x004fea0003900000 */
[----:B------:R-:W2:Y:S02]  /*3b70*/  @!P0 SYNCS.PHASECHK.TRANS64 P0, [R2+URZ+0x31800], R5 ;  /* 0x03180005020085a7 */ /* 0x000ea400080010ff */
[----:B--2---:R-:W-:Y:S05]  /*3b80*/  @!P0 BRA `(.L_x_47) ;  /* 0xfffffffc00f08947 */ /* 0x004fea000383ffff */
[----:B------:R-:W-:Y:S05]  /*3b90*/  BRA `(.L_x_48) ;  /* 0xffffffcc00a87947 */ /* 0x000fea000383ffff */
.L_x_18:
[----:B------:R-:W-:Y:S02]  /*3ba0*/  MOV R8, UR10 ;  /* 0x0000000a00087c02 */ /* 0x000fe40008000f00 */
[----:B------:R-:W-:Y:S02]  /*3bb0*/  MOV R9, UR10 ;  /* 0x0000000a00097c02 */ /* 0x000fe40008000f00 */
[----:B------:R-:W-:-:S07]  /*3bc0*/  MOV R0, UR9 ;  /* 0x0000000900007c02 */ /* 0x000fce0008000f00 */
.L_x_49:
[----:B-1----:R1:W2:Y:S02]  /*3bd0*/  SYNCS.PHASECHK.TRANS64.TRYWAIT P0, [R0+URZ+0x31870], R9 ;  /* 0x03187009000075a7 */ /* 0x0022a400080011ff */
[----:B--2---:R-:W-:Y:S05]  /*3be0*/  @!P0 NANOSLEEP.SYNCS 0x989680 ;  /* 0x009896800000895d */ /* 0x004fea0003900000 */
[----:B------:R-:W2:Y:S02]  /*3bf0*/  @!P0 SYNCS.PHASECHK.TRANS64 P0, [R0+URZ+0x31870], R9 ;  /* 0x03187009000085a7 */ /* 0x000ea400080010ff */
[----:B--2---:R-:W-:Y:S05]  /*3c00*/  @!P0 BRA `(.L_x_49) ;  /* 0xfffffffc00f08947 */ /* 0x004fea000383ffff */
[----:B------:R-:W-:Y:S05]  /*3c10*/  BRA `(.L_x_50) ;  /* 0xffffffd400347947 */ /* 0x000fea000383ffff */
.L_x_19:
[----:B------:R-:W-:Y:S02]  /*3c20*/  MOV R2, UR10 ;  /* 0x0000000a00027c02 */ /* 0x000fe40008000f00 */
[----:B------:R-:W-:Y:S07]  /*3c30*/  MOV R8, R9 ;  /* 0x0000000900087202 */ /* 0x000fee0000000f00 */
.L_x_51:
[----:B-1----:R1:W2:Y:S02]  /*3c40*/  SYNCS.PHASECHK.TRANS64.TRYWAIT P0, [R2+URZ+0x31840], R9 ;  /* 0x03184009020075a7 */ /* 0x0022a400080011ff */
[----:B--2---:R-:W-:Y:S05]  /*3c50*/  @!P0 NANOSLEEP.SYNCS 0x989680 ;  /* 0x009896800000895d */ /* 0x004fea0003900000 */
[----:B------:R-:W2:Y:S02]  /*3c60*/  @!P0 SYNCS.PHASECHK.TRANS64 P0, [R2+URZ+0x31840], R9 ;  /* 0x03184009020085a7 */ /* 0x000ea400080010ff */
[----:B--2---:R-:W-:Y:S05]  /*3c70*/  @!P0 BRA `(.L_x_51) ;  /* 0xfffffffc00f08947 */ /* 0x004fea000383ffff */
[----:B------:R-:W-:Y:S05]  /*3c80*/  BRA `(.L_x_52) ;  /* 0xffffffd400387947 */ /* 0x000fea000383ffff */
.L_x_21:
[----:B------:R-:W-:Y:S02]  /*3c90*/  MOV R2, UR13 ;  /* 0x0000000d00027c02 */ /* 0x000fe40008000f00 */
[----:B------:R-:W-:Y:S07]  /*3ca0*/  MOV R8, R9 ;  /* 0x0000000900087202 */ /* 0x000fee0000000f00 */
.L_x_53:
[----:B-1----:R1:W2:Y:S02]  /*3cb0*/  SYNCS.PHASECHK.TRANS64.TRYWAIT P0, [R2+URZ+0x31840], R9 ;  /* 0x03184009020075a7 */ /* 0x0022a400080011ff */
[----:B--2---:R-:W-:Y:S05]  /*3cc0*/  @!P0 NANOSLEEP.SYNCS 0x989680 ;  /* 0x009896800000895d */ /* 0x004fea0003900000 */
[----:B------:R-:W2:Y:S02]  /*3cd0*/  @!P0 SYNCS.PHASECHK.TRANS64 P0, [R2+URZ+0x31840], R9 ;  /* 0x03184009020085a7 */ /* 0x000ea400080010ff */
[----:B--2---:R-:W-:Y:S05]  /*3ce0*/  @!P0 BRA `(.L_x_53) ;  /* 0xfffffffc00f08947 */ /* 0x004fea000383ffff */
[----:B------:R-:W-:Y:S05]  /*3cf0*/  BRA `(.L_x_54) ;  /* 0xffffffd800107947 */ /* 0x000fea000383ffff */
.L_x_25:
[----:B------:R-:W-:Y:S04]  /*3d00*/  SHF.L.U32 R18, R12, 0x1f, RZ ;  /* 0x0000001f0c127819 */ /* 0x000fe800000006ff */
[----:B------:R-:W-:Y:S07]  /*3d10*/  MOV R19, R18 ;  /* 0x0000001200137202 */ /* 0x000fee0000000f00 */
.L_x_55:
[----:B-1----:R1:W2:Y:S02]  /*3d20*/  SYNCS.PHASECHK.TRANS64.TRYWAIT P0, [R8+URZ+0x31820], R19 ;  /* 0x03182013080075a7 */ /* 0x0022a400080011ff */
[----:B--2---:R-:W-:Y:S05]  /*3d30*/  @!P0 NANOSLEEP.SYNCS 0x989680 ;  /* 0x009896800000895d */ /* 0x004fea0003900000 */
[----:B------:R-:W2:Y:S02]  /*3d40*/  @!P0 SYNCS.PHASECHK.TRANS64 P0, [R8+URZ+0x31820], R19 ;  /* 0x03182013080085a7 */ /* 0x000ea400080010ff */
[----:B--2---:R-:W-:Y:S05]  /*3d50*/  @!P0 BRA `(.L_x_55) ;  /* 0xfffffffc00f08947 */ /* 0x004fea000383ffff */
[----:B------:R-:W-:Y:S05]  /*3d60*/  BRA `(.L_x_56) ;  /* 0xffffffdc00707947 */ /* 0x000fea000383ffff */
.L_x_26:
[-C--:B------:R-:W-:Y:S02]  /*3d70*/  MOV R26, R3.reuse ;  /* 0x00000003001a7202 */ /* 0x080fe40000000f00 */
[----:B------:R-:W-:Y:S07]  /*3d80*/  MOV R27, R3 ;  /* 0x00000003001b7202 */ /* 0x000fee0000000f00 */
.L_x_57:
[----:B-1----:R1:W2:Y:S02]  /*3d90*/  SYNCS.PHASECHK.TRANS64.TRYWAIT P0, [R8+URZ+0x31828], R27 ;  /* 0x0318281b080075a7 */ /* 0x0022a400080011ff */
[----:B--2---:R-:W-:Y:S05]  /*3da0*/  @!P0 NANOSLEEP.SYNCS 0x989680 ;  /* 0x009896800000895d */ /* 0x004fea0003900000 */
[----:B------:R-:W2:Y:S02]  /*3db0*/  @!P0 SYNCS.PHASECHK.TRANS64 P0, [R8+URZ+0x31828], R27 ;  /* 0x0318281b080085a7 */ /* 0x000ea400080010ff */
[----:B--2---:R-:W-:Y:S05]  /*3dc0*/  @!P0 BRA `(.L_x_57) ;  /* 0xfffffffc00f08947 */ /* 0x004fea000383ffff */
[----:B------:R-:W-:Y:S05]  /*3dd0*/  BRA `(.L_x_58) ;  /* 0xffffffe000247947 */ /* 0x000fea000383ffff */
.L_x_27:
[-C--:B------:R-:W-:Y:S02]  /*3de0*/  MOV R26, R3.reuse ;  /* 0x00000003001a7202 */ /* 0x080fe40000000f00 */
[----:B-1----:R-:W-:Y:S07]  /*3df0*/  MOV R27, R3 ;  /* 0x00000003001b7202 */ /* 0x002fee0000000f00 */
.L_x_59:
[----:B-1----:R1:W2:Y:S02]  /*3e00*/  SYNCS.PHASECHK.TRANS64.TRYWAIT P0, [R8+URZ+0x31830], R27 ;  /* 0x0318301b080075a7 */ /* 0x0022a400080011ff */
[----:B--2---:R-:W-:Y:S05]  /*3e10*/  @!P0 NANOSLEEP.SYNCS 0x989680 ;  /* 0x009896800000895d */ /* 0x004fea0003900000 */
[----:B------:R-:W2:Y:S02]  /*3e20*/  @!P0 SYNCS.PHASECHK.TRANS64 P0, [R8+URZ+0x31830], R27 ;  /* 0x0318301b080085a7 */ /* 0x000ea400080010ff */
[----:B--2---:R-:W-:Y:S05]  /*3e30*/  @!P0 BRA `(.L_x_59) ;  /* 0xfffffffc00f08947 */ /* 0x004fea000383ffff */
[----:B------:R-:W-:Y:S05]  /*3e40*/  BRA `(.L_x_60) ;  /* 0xffffffe000607947 */ /* 0x000fea000383ffff */
.L_x_28:
[-C--:B------:R-:W-:Y:S02]  /*3e50*/  MOV R26, R3.reuse ;  /* 0x00000003001a7202 */ /* 0x080fe40000000f00 */
[----:B-1----:R-:W-:Y:S07]  /*3e60*/  MOV R27, R3 ;  /* 0x00000003001b7202 */ /* 0x002fee0000000f00 */
.L_x_61:
[----:B-1----:R1:W2:Y:S02]  /*3e70*/  SYNCS.PHASECHK.TRANS64.TRYWAIT P0, [R8+URZ+0x31838], R27 ;  /* 0x0318381b080075a7 */ /* 0x0022a400080011ff */
[----:B--2---:R-:W-:Y:S05]  /*3e80*/  @!P0 NANOSLEEP.SYNCS 0x989680 ;  /* 0x009896800000895d */ /* 0x004fea0003900000 */
[----:B------:R-:W2:Y:S02]  /*3e90*/  @!P0 SYNCS.PHASECHK.TRANS64 P0, [R8+URZ+0x31838], R27 ;  /* 0x0318381b080085a7 */ /* 0x000ea400080010ff */
[----:B--2---:R-:W-:Y:S05]  /*3ea0*/  @!P0 BRA `(.L_x_61) ;  /* 0xfffffffc00f08947 */ /* 0x004fea000383ffff */
[----:B------:R-:W-:Y:S05]  /*3eb0*/  BRA `(.L_x_62) ;  /* 0xffffffe000987947 */ /* 0x000fea000383ffff */
.L_x_33:
[----:B------:R-:W-:-:S07]  /*3ec0*/  MOV R5, R4 ;  /* 0x0000000400057202 */ /* 0x000fce0000000f00 */
.L_x_63:
[----:B-1----:R1:W2:Y:S02]  /*3ed0*/  SYNCS.PHASECHK.TRANS64.TRYWAIT P1, [R2+URZ+0x31860], R5 ;  /* 0x03186005020075a7 */ /* 0x0022a400080211ff */
[----:B--2---:R-:W-:Y:S05]  /*3ee0*/  @!P1 NANOSLEEP.SYNCS 0x989680 ;  /* 0x009896800000995d */ /* 0x004fea0003900000 */
[----:B------:R-:W2:Y:S02]  /*3ef0*/  @!P1 SYNCS.PHASECHK.TRANS64 P1, [R2+URZ+0x31860], R5 ;  /* 0x03186005020095a7 */ /* 0x000ea400080210ff */
[----:B--2---:R-:W-:Y:S05]  /*3f00*/  @!P1 BRA `(.L_x_63) ;  /* 0xfffffffc00f09947 */ /* 0x004fea000383ffff */
[----:B------:R-:W-:Y:S05]  /*3f10*/  BRA `(.L_x_64) ;  /* 0xffffffe400e47947 */ /* 0x000fea000383ffff */
        .weak           $__internal_0_$__cuda_sm10x_tcgen05_guardrail_trap_col_being_dealloced_not_returned_by_alloc
        .type           $__internal_0_$__cuda_sm10x_tcgen05_guardrail_trap_col_being_dealloced_not_returned_by_alloc,@function
        .size           $__internal_0_$__cuda_sm10x_tcgen05_guardrail_trap_col_being_dealloced_not_returned_by_alloc,($__internal_1_$__cuda_sm10x_tcgen05_guardrail_trap_phase_invalid_during_alloc - $__internal_0_$__cuda_sm10x_tcgen05_guardrail_trap_col_being_dealloced_not_returned_by_alloc)
$__internal_0_$__cuda_sm10x_tcgen05_guardrail_trap_col_being_dealloced_not_returned_by_alloc:
[----:B------:R-:W-:Y:S05]  /*3f20*/  BPT.TRAP 0x1 ;  /* 0x000000040000795c */ /* 0x000fea0000300000 */
[----:B------:R-:W-:-:S04]  /*3f30*/  HFMA2 R3, -RZ, RZ, 0, 0 ;  /* 0x00000000ff037431 */ /* 0x000fc800000001ff */
[----:B------:R-:W-:Y:S05]  /*3f40*/  RET.REL.NODEC R2 `(_ZN9deep_gemm24sm100_fp8_gemm_1d1d_implILN4cute4UMMA5MajorE0ELS3_0ELj0ELj4096ELj7168ELj128ELj192ELj128ELj64ELj128ELj128ELj128ELj4ELj128ELj128ELj1ELb0ELj151ELNS_8GemmTypeE1ELb0EN7cutlass10bfloat16_tENS_16EpilogueIdentityEEEvPijjj14CUtensorMap_stS9_S9_S9_S9_) ;  /* 0xffffffc0022c7950 */ /* 0x000fea0003c3ffff */
        .weak           $__internal_1_$__cuda_sm10x_tcgen05_guardrail_trap_phase_invalid_during_alloc
        .type           $__internal_1_$__cuda_sm10x_tcgen05_guardrail_trap_phase_invalid_during_alloc,@function
        .size           $__internal_1_$__cuda_sm10x_tcgen05_guardrail_trap_phase_invalid_during_alloc,($__internal_2_$__cuda_sm10x_tcgen05_guardrail_trap_unallocated_columns_being_dealloced - $__internal_1_$__cuda_sm10x_tcgen05_guardrail_trap_phase_invalid_during_alloc)
$__internal_1_$__cuda_sm10x_tcgen05_guardrail_trap_phase_invalid_during_alloc:
[----:B------:R-:W-:Y:S05]  /*3f50*/  BPT.TRAP 0x1 ;  /* 0x000000040000795c */ /* 0x000fea0000300000 */
[----:B------:R-:W-:-:S04]  /*3f60*/  MOV R5, 0x0 ;  /* 0x0000000000057802 */ /* 0x000fc80000000f00 */
[----:B------:R-:W-:Y:S05]  /*3f70*/  RET.REL.NODEC R4 `(_ZN9deep_gemm24sm100_fp8_gemm_1d1d_implILN4cute4UMMA5MajorE0ELS3_0ELj0ELj4096ELj7168ELj128ELj192ELj128ELj64ELj128ELj128ELj128ELj4ELj128ELj128ELj1ELb0ELj151ELNS_8GemmTypeE1ELb0EN7cutlass10bfloat16_tENS_16EpilogueIdentityEEEvPijjj14CUtensorMap_stS9_S9_S9_S9_) ;  /* 0xffffffc004207950 */ /* 0x000fea0003c3ffff */
        .weak           $__internal_2_$__cuda_sm10x_tcgen05_guardrail_trap_unallocated_columns_being_dealloced
        .type           $__internal_2_$__cuda_sm10x_tcgen05_guardrail_trap_unallocated_columns_being_dealloced,@function
        .size           $__internal_2_$__cuda_sm10x_tcgen05_guardrail_trap_unallocated_columns_being_dealloced,($__internal_3_$__cuda_sm20_div_u16 - $__internal_2_$__cuda_sm10x_tcgen05_guardrail_trap_unallocated_columns_being_dealloced)
$__internal_2_$__cuda_sm10x_tcgen05_guardrail_trap_unallocated_columns_being_dealloced:
[----:B------:R-:W-:Y:S05]  /*3f80*/  BPT.TRAP 0x1 ;  /* 0x000000040000795c */ /* 0x000fea0000300000 */
[----:B------:R-:W-:-:S04]  /*3f90*/  HFMA2 R3, -RZ, RZ, 0, 0 ;  /* 0x00000000ff037431 */ /* 0x000fc800000001ff */
[----:B------:R-:W-:Y:S05]  /*3fa0*/  RET.REL.NODEC R2 `(_ZN9deep_gemm24sm100_fp8_gemm_1d1d_implILN4cute4UMMA5MajorE0ELS3_0ELj0ELj4096ELj7168ELj128ELj192ELj128ELj64ELj128ELj128ELj128ELj4ELj128ELj128ELj1ELb0ELj151ELNS_8GemmTypeE1ELb0EN7cutlass10bfloat16_tENS_16EpilogueIdentityEEEvPijjj14CUtensorMap_stS9_S9_S9_S9_) ;  /* 0xffffffc002147950 */ /* 0x000fea0003c3ffff */
        .weak           $__internal_3_$__cuda_sm20_div_u16
        .type           $__internal_3_$__cuda_sm20_div_u16,@function
        .size           $__internal_3_$__cuda_sm20_div_u16,(.L_x_69 - $__internal_3_$__cuda_sm20_div_u16)
$__internal_3_$__cuda_sm20_div_u16:
[----:B------:R-:W1:Y:S01]  /*3fb0*/  I2F.U16 R8, R9 ;  /* 0x0000000900087306 */ /* 0x000e620000101000 */
[----:B------:R-:W-:-:S07]  /*3fc0*/  IMAD.MOV.U32 R4, RZ, RZ, 0x4b800000 ;  /* 0x4b800000ff047424 */ /* 0x000fce00078e00ff */
[----:B------:R-:W-:Y:S01]  /*3fd0*/  I2F.U16.RZ R5, R5 ;  /* 0x0000000500057306 */ /* 0x000fe2000010d000 */
[C---:B-1----:R-:W-:Y:S02]  /*3fe0*/  FSETP.GEU.AND P1, PT, |R8|.reuse, 1.175494350822287508e-38, PT ;  /* 0x008000000800780b */ /* 0x042fe40003f2e200 */
[----:B------:R-:W-:Y:S02]  /*3ff0*/  FSETP.GT.AND P3, PT, |R8|, 8.50705917302346158658e+37, PT ;  /* 0x7e8000000800780b */ /* 0x000fe40003f64200 */
[----:B------:R-:W-:Y:S02]  /*4000*/  FSEL R4, R4, 1, !P1 ;  /* 0x3f80000004047808 */ /* 0x000fe40004800000 */
[----:B------:R-:W-:Y:S02]  /*4010*/  ISETP.NE.U32.AND P1, PT, R9, RZ, PT ;  /* 0x000000ff0900720c */ /* 0x000fe40003f25070 */
[----:B------:R-:W-:-:S05]  /*4020*/  FSEL R4, R4, 0.25, !P3 ;  /* 0x3e80000004047808 */ /* 0x000fca0005800000 */
[----:B------:R-:W-:-:S06]  /*4030*/  FMUL R8, R8, R4 ;  /* 0x0000000408087220 */ /* 0x000fcc0000400000 */
[----:B------:R-:W1:Y:S02]  /*4040*/  MUFU.RCP R8, R8 ;  /* 0x0000000800087308 */ /* 0x000e640000001000 */
[----:B-1----:R-:W-:-:S04]  /*4050*/  FMUL R4, R4, R8 ;  /* 0x0000000804047220 */ /* 0x002fc80000400000 */
[----:B------:R-:W-:-:S04]  /*4060*/  VIADD R4, R4, 0x2 ;  /* 0x0000000204047836 */ /* 0x000fc80000000000 */
[----:B------:R-:W-:Y:S01]  /*4070*/  FMUL.RZ R4, R5, R4 ;  /* 0x0000000405047220 */ /* 0x000fe2000040c000 */
[----:B------:R-:W-:-:S03]  /*4080*/  HFMA2 R5, -RZ, RZ, 0, 0 ;  /* 0x00000000ff057431 */ /* 0x000fc600000001ff */
[----:B------:R1:W2:Y:S02]  /*4090*/  F2I.U32.TRUNC.NTZ R40, R4 ;  /* 0x0000000400287305 */ /* 0x0002a4000020f000 */
[----:B-1----:R-:W-:Y:S01]  /*40a0*/  IMAD.MOV.U32 R4, RZ, RZ, R2 ;  /* 0x000000ffff047224 */ /* 0x002fe200078e0002 */
[----:B--2---:R-:W-:Y:S02]  /*40b0*/  LOP3.LUT R40, R40, 0xffff, RZ, 0xc0, !PT ;  /* 0x0000ffff28287812 */ /* 0x004fe400078ec0ff */
[----:B------:R-:W-:Y:S01]  /*40c0*/  @!P1 MOV R40, 0xffffffff ;  /* 0xffffffff00289802 */ /* 0x000fe20000000f00 */
[----:B------:R-:W-:Y:S06]  /*40d0*/  RET.REL.NODEC R4 `(_ZN9deep_gemm24sm100_fp8_gemm_1d1d_implILN4cute4UMMA5MajorE0ELS3_0ELj0ELj4096ELj7168ELj128ELj192ELj128ELj64ELj128ELj128ELj128ELj4ELj128ELj128ELj1ELb0ELj151ELNS_8GemmTypeE1ELb0EN7cutlass10bfloat16_tENS_16EpilogueIdentityEEEvPijjj14CUtensorMap_stS9_S9_S9_S9_) ;  /* 0xffffffbc04c87950 */ /* 0x000fec0003c3ffff */
.L_x_65:
[----:B------:R-:W-:-:S00]  /*40e0*/  BRA `(.L_x_65) ;  /* 0xfffffffc00fc7947 */ /* 0x000fc0000383ffff */
[----:B------:R-:W-:-:S00]  /*40f0*/  NOP ;  /* 0x0000000000007918 */ /* 0x000fc00000000000 */
        /* <DEDUP_REMOVED lines=8> */
.L_x_69:


//--------------------- .nv.shared._ZN9deep_gemm24sm100_fp8_gemm_1d1d_implILN4cute4UMMA5MajorE0ELS3_0ELj0ELj4096ELj7168ELj128ELj192ELj128ELj64ELj128ELj128ELj128ELj4ELj128ELj128ELj1ELb0ELj151ELNS_8GemmTypeE1ELb0EN7cutlass10bfloat16_tENS_16EpilogueIdentityEEEvPijjj14CUtensorMap_stS9_S9_S9_S9_ --------------------------
	.section	.nv.shared._ZN9deep_gemm24sm100_fp8_gemm_1d1d_implILN4cute4UMMA5MajorE0ELS3_0ELj0ELj4096ELj7168ELj128ELj192ELj128ELj64ELj128ELj128ELj128ELj4ELj128ELj128ELj1ELb0ELj151ELNS_8GemmTypeE1ELb0EN7cutlass10bfloat16_tENS_16EpilogueIdentityEEEvPijjj14CUtensorMap_stS9_S9_S9_S9_,"aw",@nobits
	.sectionflags	@""
	.align	1024
	.zero		1024


//--------------------- .nv.shared.reserved.0     --------------------------
	.section	.nv.shared.reserved.0,"aw",@nobits
	.align	8
	.weak		__nv_reservedSMEM_offset_0_alias
	.size		__nv_reservedSMEM_offset_0_alias, 0, 64
	.other		__nv_reservedSMEM_offset_0_alias,@"STO_CUDA_RESERVED_SHARED STV_DEFAULT"
__nv_reservedSMEM_offset_0_alias:
	.zero		0
.nv.shared.reserved.0:
	.zero		64
	.weak		__nv_reservedSMEM_allocation_phase
	.type		__nv_reservedSMEM_allocation_phase,@object
	.size		__nv_reservedSMEM_allocation_phase,(.L_0 - __nv_reservedSMEM_allocation_phase)
__nv_reservedSMEM_allocation_phase:
	.zero		1
.L_0:
	.zero		7
	.weak		__nv_reservedSMEM_devtool_atexit_pc
	.type		__nv_reservedSMEM_devtool_atexit_pc,@object
	.size		__nv_reservedSMEM_devtool_atexit_pc,(__nv_reservedSMEM_allocation_mask - __nv_reservedSMEM_devtool_atexit_pc)
__nv_reservedSMEM_devtool_atexit_pc:
	.zero		8
	.weak		__nv_reservedSMEM_allocation_mask
	.type		__nv_reservedSMEM_allocation_mask,@object
	.size		__nv_reservedSMEM_allocation_mask,(.L_2 - __nv_reservedSMEM_allocation_mask)
__nv_reservedSMEM_allocation_mask:
	.zero		4
.L_2:


//--------------------- .nv.global                --------------------------
	.section	.nv.global,"aw",@nobits
.nv.global:
	.type		_ZN47_INTERNAL_3609f63b_9_kernel_cu_f264bbcf_28926824cute1_E,@object
	.size		_ZN47_INTERNAL_3609f63b_9_kernel_cu_f264bbcf_28926824cute1_E,(_ZN47_INTERNAL_3609f63b_9_kernel_cu_f264bbcf_28926824cuda3std3__45__cpo6cbeginE - _ZN47_INTERNAL_3609f63b_9_kernel_cu_f264bbcf_28926824cute1_E)
_ZN47_INTERNAL_3609f63b_9_kernel_cu_f264bbcf_28926824cute1_E:
	.zero		1
	.type		_ZN47_INTERNAL_3609f63b_9_kernel_cu_f264bbcf_28926824cuda3std3__45__cpo6cbeginE,@object
	.size		_ZN47_INTERNAL_3609f63b_9_kernel_cu_f264bbcf_28926824cuda3std3__45__cpo6cbeginE,(_ZN47_INTERNAL_3609f63b_9_kernel_cu_f264bbcf_28926824cuda3std3__48in_placeE - _ZN47_INTERNAL_3609f63b_9_kernel_cu_f264bbcf_28926824cuda3std3__45__cpo6cbeginE)
_ZN47_INTERNAL_3609f63b_9_kernel_cu_f264bbcf_28926824cuda3std3__45__cpo6cbeginE:
	.zero		1
	.type		_ZN47_INTERNAL_3609f63b_9_kernel_cu_f264bbcf_28926824cuda3std3__48in_placeE,@object
	.size		_ZN47_INTERNAL_3609f63b_9_kernel_cu_f264bbcf_28926824cuda3std3__48in_placeE,(_ZN47_INTERNAL_3609f63b_9_kernel_cu_f264bbcf_28926824cuda3std6ranges3__45__cpo9iter_moveE - _ZN47_INTERNAL_3609f63b_9_kernel_cu_f264bbcf_28926824cuda3std3__48in_placeE)
_ZN47_INTERNAL_3609f63b_9_kernel_cu_f264bbcf_28926824cuda3std3__48in_placeE:
	.zero		1
	.type		_ZN47_INTERNAL_3609f63b_9_kernel_cu_f264bbcf_28926824cuda3std6ranges3__45__cpo9iter_moveE,@object
	.size		_ZN47_INTERNAL_3609f63b_9_kernel_cu_f264bbcf_28926824cuda3std6ranges3__45__cpo9iter_moveE,(_ZN47_INTERNAL_3609f63b_9_kernel_cu_f264bbcf_28926824cuda3std3__45__cpo5beginE - _ZN47_INTERNAL_3609f63b_9_kernel_cu_f264bbcf_28926824cuda3std6ranges3__45__cpo9iter_moveE)
_ZN47_INTERNAL_3609f63b_9_kernel_cu_f264bbcf_28926824cuda3std6ranges3__45__cpo9iter_moveE:
	.zero		1
	.type		_ZN47_INTERNAL_3609f63b_9_kernel_cu_f264bbcf_28926824cuda3std3__45__cpo5beginE,@object
	.size		_ZN47_INTERNAL_3609f63b_9_kernel_cu_f264bbcf_28926824cuda3std3__45__cpo5beginE,(_ZN47_INTERNAL_3609f63b_9_kernel_cu_f264bbcf_28926824cuda3std3__449_GLOBAL__N__3609f63b_9_kernel_cu_f264bbcf_28926826ignoreE - _ZN47_INTERNAL_3609f63b_9_kernel_cu_f264bbcf_28926824cuda3std3__45__cpo5beginE)
_ZN47_INTERNAL_3609f63b_9_kernel_cu_f264bbcf_28926824cuda3std3__45__cpo5beginE:
	.zero		1
	.type		_ZN47_INTERNAL_3609f63b_9_kernel_cu_f264bbcf_28926824cuda3std3__449_GLOBAL__N__3609f63b_9_kernel_cu_f264bbcf_28926826ignoreE,@object
	.size		_ZN47_INTERNAL_3609f63b_9_kernel_cu_f264bbcf_28926824cuda3std3__449_GLOBAL__N__3609f63b_9_kernel_cu_f264bbcf_28926826ignoreE,(_ZN47_INTERNAL_3609f63b_9_kernel_cu_f264bbcf_28926824cute7productE - _ZN47_INTERNAL_3609f63b_9_kernel_cu_f264bbcf_28926824cuda3std3__449_GLOBAL__N__3609f63b_9_kernel_cu_f264bbcf_28926826ignoreE)
_ZN47_INTERNAL_3609f63b_9_kernel_cu_f264bbcf_28926824cuda3std3__449_GLOBAL__N__3609f63b_9_kernel_cu_f264bbcf_28926826ignoreE:
	.zero		1
	.type		_ZN47_INTERNAL_3609f63b_9_kernel_cu_f264bbcf_28926824cute7productE,@object
	.size		_ZN47_INTERNAL_3609f63b_9_kernel_cu_f264bbcf_28926824cute7productE,(_ZN47_INTERNAL_3609f63b_9_kernel_cu_f264bbcf_28926824cuda3std3__45__cpo3endE - _ZN47_INTERNAL_3609f63b_9_kernel_cu_f264bbcf_28926824cute7productE)
_ZN47_INTERNAL_3609f63b_9_kernel_cu_f264bbcf_28926824cute7productE:
	.zero		1
	.type		_ZN47_INTERNAL_3609f63b_9_kernel_cu_f264bbcf_28926824cuda3std3__45__cpo3endE,@object
	.size		_ZN47_INTERNAL_3609f63b_9_kernel_cu_f264bbcf_28926824cuda3std3__45__cpo3endE,(_ZN47_INTERNAL_3609f63b_9_kernel_cu_f264bbcf_28926824cuda3std3__419piecewise_constructE - _ZN47_INTERNAL_3609f63b_9_kernel_cu_f264bbcf_28926824cuda3std3__45__cpo3endE)
_ZN47_INTERNAL_3609f63b_9_kernel_cu_f264bbcf_28926824cuda3std3__45__cpo3endE:
	.zero		1
	.type		_ZN47_INTERNAL_3609f63b_9_kernel_cu_f264bbcf_28926824cuda3std3__419piecewise_constructE,@object
	.size		_ZN47_INTERNAL_3609f63b_9_kernel_cu_f264bbcf_28926824cuda3std3__419piecewise_constructE,(_ZN47_INTERNAL_3609f63b_9_kernel_cu_f264bbcf_28926824cuda3std3__45__cpo4cendE - _ZN47_INTERNAL_3609f63b_9_kernel_cu_f264bbcf_28926824cuda3std3__419piecewise_constructE)
_ZN47_INTERNAL_3609f63b_9_kernel_cu_f264bbcf_28926824cuda3std3__419piecewise_constructE:
	.zero		1
	.type		_ZN47_INTERNAL_3609f63b_9_kernel_cu_f264bbcf_28926824cuda3std3__45__cpo4cendE,@object
	.size		_ZN47_INTERNAL_3609f63b_9_kernel_cu_f264bbcf_28926824cuda3std3__45__cpo4cendE,(_ZN47_INTERNAL_3609f63b_9_kernel_cu_f264bbcf_28926824cuda3std6ranges3__45__cpo4swapE - _ZN47_INTERNAL_3609f63b_9_kernel_cu_f264bbcf_28926824cuda3std3__45__cpo4cendE)
_ZN47_INTERNAL_3609f63b_9_kernel_cu_f264bbcf_28926824cuda3std3__45__cpo4cendE:
	.zero		1
	.type		_ZN47_INTERNAL_3609f63b_9_kernel_cu_f264bbcf_28926824cuda3std6ranges3__45__cpo4swapE,@object
	.size		_ZN47_INTERNAL_3609f63b_9_kernel_cu_f264bbcf_28926824cuda3std6ranges3__45__cpo4swapE,(.L_10 - _ZN47_INTERNAL_3609f63b_9_kernel_cu_f264bbcf_28926824cuda3std6ranges3__45__cpo4swapE)
_ZN47_INTERNAL_3609f63b_9_kernel_cu_f264bbcf_28926824cuda3std6ranges3__45__cpo4swapE:
	.zero		1
.L_10:


//--------------------- .nv.constant0._ZN9deep_gemm24sm100_fp8_gemm_1d1d_implILN4cute4UMMA5MajorE0ELS3_0ELj0ELj4096ELj7168ELj128ELj192ELj128ELj64ELj128ELj128ELj128ELj4ELj128ELj128ELj1ELb0ELj151ELNS_8GemmTypeE1ELb0EN7cutlass10bfloat16_tENS_16EpilogueIdentityEEEvPijjj14CUtensorMap_stS9_S9_S9_S9_ --------------------------
	.section	.nv.constant0._ZN9deep_gemm24sm100_fp8_gemm_1d1d_implILN4cute4UMMA5MajorE0ELS3_0ELj0ELj4096ELj7168ELj128ELj192ELj128ELj64ELj128ELj128ELj128ELj4ELj128ELj128ELj1ELb0ELj151ELNS_8GemmTypeE1ELb0EN7cutlass10bfloat16_tENS_16EpilogueIdentityEEEvPijjj14CUtensorMap_stS9_S9_S9_S9_,"a",@progbits
	.sectionflags	@""
	.align	4
.nv.constant0._ZN9deep_gemm24sm100_fp8_gemm_1d1d_implILN4cute4UMMA5MajorE0ELS3_0ELj0ELj4096ELj7168ELj128ELj192ELj128ELj64ELj128ELj128ELj128ELj4ELj128ELj128ELj1ELb0ELj151ELNS_8GemmTypeE1ELb0EN7cutlass10bfloat16_tENS_16EpilogueIdentityEEEvPijjj14CUtensorMap_stS9_S9_S9_S9_:
	.zero		1600


//--------------------- SYMBOLS --------------------------

	.type		.nv.reservedSmem.offset0,@object
	.size		.nv.reservedSmem.offset0,0x4
	.type		.nv.reservedSmem.cap,@object
	.size		.nv.reservedSmem.cap,0x4
